	.target	sm_90a

	.elftype	@"ET_EXEC"


//--------------------- .note.nv.tkinfo           --------------------------
	.section	.note.nv.tkinfo,"",@"SHT_NOTE"
	.sectionflags	@"SHF_NOTE_NV_TKINFO"
	.tkinfo
        /*0018*/ 	.word	0x00000002
        /*0030*/ 	.string	""
        /*0030*/ 	.string	"ptxas"
        /*0030*/ 	.string	"Cuda compilation tools, release 13.0, V13.0.88"
        /*0030*/ 	.string	"Build cuda_13.0.r13.0/compiler.36424714_0"
        /*0030*/ 	.string	"-v  -suppress-debug-info  -lineinfo  -arch sm_90a "



//--------------------- .note.nv.cuinfo           --------------------------
	.section	.note.nv.cuinfo,"",@"SHT_NOTE"
	.sectionflags	@"SHF_NOTE_NV_CUINFO"
        /*0018*/ 	.short	0x0002
        /*001a*/ 	.short	0x005a
        /*001c*/ 	.short	0x0082
	.zero		2


//--------------------- .nv.info                  --------------------------
	.section	.nv.info,"",@"SHT_CUDA_INFO"
	.align	4


	//----- nvinfo : EIATTR_REGCOUNT
	.align		4
        /*0000*/ 	.byte	0x04, 0x2f
        /*0002*/ 	.short	(.L_1 - .L_0)
	.align		4
.L_0:
        /*0004*/ 	.word	index@(matmul_kernel)
        /*0008*/ 	.word	0x0000007a


	//----- nvinfo : EIATTR_FRAME_SIZE
	.align		4
.L_1:
        /*000c*/ 	.byte	0x04, 0x11
        /*000e*/ 	.short	(.L_3 - .L_2)
	.align		4
.L_2:
        /*0010*/ 	.word	index@(matmul_kernel)
        /*0014*/ 	.word	0x00000000


	//----- nvinfo : EIATTR_MIN_STACK_SIZE
	.align		4
.L_3:
        /*0018*/ 	.byte	0x04, 0x12
        /*001a*/ 	.short	(.L_5 - .L_4)
	.align		4
.L_4:
        /*001c*/ 	.word	index@(matmul_kernel)
        /*0020*/ 	.word	0x00000000
.L_5:


//--------------------- .nv.compat                --------------------------
	.section	.nv.compat,"",@"SHT_CUDA_COMPAT_INFO"
	.align	4
        /*0000*/ 	.byte	0x02, 0x09, 0x01, 0x00, 0x02, 0x02, 0x01, 0x00, 0x02, 0x05, 0x05, 0x00, 0x03, 0x07, 0x01, 0x01
        /*0010*/ 	.byte	0x02, 0x03, 0x00, 0x00, 0x02, 0x06, 0x01, 0x00, 0x04, 0x0b, 0x08, 0x00, 0x00, 0x00, 0x00, 0x00
        /*0020*/ 	.byte	0x00, 0x00, 0x00, 0x00


//--------------------- .nv.info.matmul_kernel    --------------------------
	.section	.nv.info.matmul_kernel,"",@"SHT_CUDA_INFO"
	.sectionflags	@""
	.align	4


	//----- nvinfo : EIATTR_CUDA_API_VERSION
	.align		4
        /*0000*/ 	.byte	0x04, 0x37
        /*0002*/ 	.short	(.L_7 - .L_6)
.L_6:
        /*0004*/ 	.word	0x00000082


	//----- nvinfo : EIATTR_KPARAM_INFO
	.align		4
.L_7:
        /*0008*/ 	.byte	0x04, 0x17
        /*000a*/ 	.short	(.L_9 - .L_8)
.L_8:
        /*000c*/ 	.word	0x00000000
        /*0010*/ 	.short	0x000d
        /*0012*/ 	.short	0x0048
        /*0014*/ 	.byte	0x00, 0xf4, 0x21, 0x00


	//----- nvinfo : EIATTR_KPARAM_INFO
	.align		4
.L_9:
        /*0018*/ 	.byte	0x04, 0x17
        /*001a*/ 	.short	(.L_11 - .L_10)
.L_10:
        /*001c*/ 	.word	0x00000000
        /*0020*/ 	.short	0x000c
        /*0022*/ 	.short	0x0040
        /*0024*/ 	.byte	0x00, 0xf4, 0x21, 0x00


	//----- nvinfo : EIATTR_KPARAM_INFO
	.align		4
.L_11:
        /*0028*/ 	.byte	0x04, 0x17
        /*002a*/ 	.short	(.L_13 - .L_12)
.L_12:
        /*002c*/ 	.word	0x00000000
        /*0030*/ 	.short	0x000b
        /*0032*/ 	.short	0x0038
        /*0034*/ 	.byte	0x00, 0xf0, 0x11, 0x00


	//----- nvinfo : EIATTR_KPARAM_INFO
	.align		4
.L_13:
        /*0038*/ 	.byte	0x04, 0x17
        /*003a*/ 	.short	(.L_15 - .L_14)
.L_14:
        /*003c*/ 	.word	0x00000000
        /*0040*/ 	.short	0x000a
        /*0042*/ 	.short	0x0034
        /*0044*/ 	.byte	0x00, 0xf0, 0x11, 0x00


	//----- nvinfo : EIATTR_KPARAM_INFO
	.align		4
.L_15:
        /*0048*/ 	.byte	0x04, 0x17
        /*004a*/ 	.short	(.L_17 - .L_16)
.L_16:
        /*004c*/ 	.word	0x00000000
        /*0050*/ 	.short	0x0009
        /*0052*/ 	.short	0x0030
        /*0054*/ 	.byte	0x00, 0xf0, 0x11, 0x00


	//----- nvinfo : EIATTR_KPARAM_INFO
	.align		4
.L_17:
        /*0058*/ 	.byte	0x04, 0x17
        /*005a*/ 	.short	(.L_19 - .L_18)
.L_18:
        /*005c*/ 	.word	0x00000000
        /*0060*/ 	.short	0x0008
        /*0062*/ 	.short	0x002c
        /*0064*/ 	.byte	0x00, 0xf0, 0x11, 0x00


	//----- nvinfo : EIATTR_KPARAM_INFO
	.align		4
.L_19:
        /*0068*/ 	.byte	0x04, 0x17
        /*006a*/ 	.short	(.L_21 - .L_20)
.L_20:
        /*006c*/ 	.word	0x00000000
        /*0070*/ 	.short	0x0007
        /*0072*/ 	.short	0x0028
        /*0074*/ 	.byte	0x00, 0xf0, 0x11, 0x00


	//----- nvinfo : EIATTR_KPARAM_INFO
	.align		4
.L_21:
        /*0078*/ 	.byte	0x04, 0x17
        /*007a*/ 	.short	(.L_23 - .L_22)
.L_22:
        /*007c*/ 	.word	0x00000000
        /*0080*/ 	.short	0x0006
        /*0082*/ 	.short	0x0024
        /*0084*/ 	.byte	0x00, 0xf0, 0x11, 0x00


	//----- nvinfo : EIATTR_KPARAM_INFO
	.align		4
.L_23:
        /*0088*/ 	.byte	0x04, 0x17
        /*008a*/ 	.short	(.L_25 - .L_24)
.L_24:
        /*008c*/ 	.word	0x00000000
        /*0090*/ 	.short	0x0005
        /*0092*/ 	.short	0x0020
        /*0094*/ 	.byte	0x00, 0xf0, 0x11, 0x00


	//----- nvinfo : EIATTR_KPARAM_INFO
	.align		4
.L_25:
        /*0098*/ 	.byte	0x04, 0x17
        /*009a*/ 	.short	(.L_27 - .L_26)
.L_26:
        /*009c*/ 	.word	0x00000000
        /*00a0*/ 	.short	0x0004
        /*00a2*/ 	.short	0x001c
        /*00a4*/ 	.byte	0x00, 0xf0, 0x11, 0x00


	//----- nvinfo : EIATTR_KPARAM_INFO
	.align		4
.L_27:
        /*00a8*/ 	.byte	0x04, 0x17
        /*00aa*/ 	.short	(.L_29 - .L_28)
.L_28:
        /*00ac*/ 	.word	0x00000000
        /*00b0*/ 	.short	0x0003
        /*00b2*/ 	.short	0x0018
        /*00b4*/ 	.byte	0x00, 0xf0, 0x11, 0x00


	//----- nvinfo : EIATTR_KPARAM_INFO
	.align		4
.L_29:
        /*00b8*/ 	.byte	0x04, 0x17
        /*00ba*/ 	.short	(.L_31 - .L_30)
.L_30:
        /*00bc*/ 	.word	0x00000000
        /*00c0*/ 	.short	0x0002
        /*00c2*/ 	.short	0x0010
        /*00c4*/ 	.byte	0x00, 0xf4, 0x21, 0x00


	//----- nvinfo : EIATTR_KPARAM_INFO
	.align		4
.L_31:
        /*00c8*/ 	.byte	0x04, 0x17
        /*00ca*/ 	.short	(.L_33 - .L_32)
.L_32:
        /*00cc*/ 	.word	0x00000000
        /*00d0*/ 	.short	0x0001
        /*00d2*/ 	.short	0x0008
        /*00d4*/ 	.byte	0x00, 0xf4, 0x21, 0x00


	//----- nvinfo : EIATTR_KPARAM_INFO
	.align		4
.L_33:
        /*00d8*/ 	.byte	0x04, 0x17
        /*00da*/ 	.short	(.L_35 - .L_34)
.L_34:
        /*00dc*/ 	.word	0x00000000
        /*00e0*/ 	.short	0x0000
        /*00e2*/ 	.short	0x0000
        /*00e4*/ 	.byte	0x00, 0xf4, 0x21, 0x00


	//----- nvinfo : EIATTR_SPARSE_MMA_MASK
	.align		4
.L_35:
        /*00e8*/ 	.byte	0x03, 0x50
        /*00ea*/ 	.short	0x0000


	//----- nvinfo : EIATTR_MAXREG_COUNT
	.align		4
        /*00ec*/ 	.byte	0x03, 0x1b
        /*00ee*/ 	.short	0x00ff


	//----- nvinfo : EIATTR_NUM_BARRIERS
	.align		4
        /*00f0*/ 	.byte	0x02, 0x4c
        /*00f2*/ 	.byte	0x01
	.zero		1


	//----- nvinfo : EIATTR_MERCURY_ISA_VERSION
	.align		4
        /*00f4*/ 	.byte	0x03, 0x5f
        /*00f6*/ 	.short	0x0101


	//----- nvinfo : EIATTR_EXIT_INSTR_OFFSETS
	.align		4
        /*00f8*/ 	.byte	0x04, 0x1c
        /*00fa*/ 	.short	(.L_37 - .L_36)


	//   ....[0]....
.L_36:
        /*00fc*/ 	.word	0x00002bb0


	//   ....[1]....
        /*0100*/ 	.word	0x00002be0


	//----- nvinfo : EIATTR_REQNTID
	.align		4
.L_37:
        /*0104*/ 	.byte	0x04, 0x10
        /*0106*/ 	.short	(.L_39 - .L_38)
.L_38:
        /*0108*/ 	.word	0x00000100
        /*010c*/ 	.word	0x00000001
        /*0110*/ 	.word	0x00000001


	//----- nvinfo : EIATTR_CBANK_PARAM_SIZE
	.align		4
.L_39:
        /*0114*/ 	.byte	0x03, 0x19
        /*0116*/ 	.short	0x0050


	//----- nvinfo : EIATTR_PARAM_CBANK
	.align		4
        /*0118*/ 	.byte	0x04, 0x0a
        /*011a*/ 	.short	(.L_41 - .L_40)
	.align		4
.L_40:
        /*011c*/ 	.word	index@(.nv.constant0.matmul_kernel)
        /*0120*/ 	.short	0x0210
        /*0122*/ 	.short	0x0050


	//----- nvinfo : EIATTR_SW_WAR
	.align		4
.L_41:
        /*0124*/ 	.byte	0x04, 0x36
        /*0126*/ 	.short	(.L_43 - .L_42)
.L_42:
        /*0128*/ 	.word	0x00000008
.L_43:


//--------------------- .nv.callgraph             --------------------------
	.section	.nv.callgraph,"",@"SHT_CUDA_CALLGRAPH"
	.align	4
	.sectionentsize	8
	.align		4
        /*0000*/ 	.word	0x00000000
	.align		4
        /*0004*/ 	.word	0xffffffff
	.align		4
        /*0008*/ 	.word	0x00000000
	.align		4
        /*000c*/ 	.word	0xfffffffe
	.align		4
        /*0010*/ 	.word	0x00000000
	.align		4
        /*0014*/ 	.word	0xfffffffd
	.align		4
        /*0018*/ 	.word	0x00000000
	.align		4
        /*001c*/ 	.word	0xfffffffc


//--------------------- .text.matmul_kernel       --------------------------
	.section	.text.matmul_kernel,"ax",@progbits
	.align	128
        .global         matmul_kernel
        .type           matmul_kernel,@function
        .size           matmul_kernel,(.L_x_4 - matmul_kernel)
        .other          matmul_kernel,@"STO_CUDA_ENTRY STV_DEFAULT"
matmul_kernel:
.text.matmul_kernel:
[----:B------:R-:W-:Y:S08]  /*0000*/  LDC R1, c[0x0][0x28] ;  /* 0x00000a00ff017b82 */ /* 0x000ff00000000800 */
[----:B------:R-:W0:Y:S01]  /*0010*/  LDC.64 R26, c[0x0][0x228] ;  /* 0x00008a00ff1a7b82 */ /* 0x000e220000000a00 */
[----:B------:R-:W1:Y:S01]  /*0020*/  S2R R5, SR_CTAID.X ;  /* 0x0000000000057919 */ /* 0x000e620000002500 */
[----:B------:R-:W-:Y:S01]  /*0030*/  UMOV UR5, 0x400 ;  /* 0x0000040000057882 */ /* 0x000fe20000000000 */
[----:B------:R-:W-:Y:S01]  /*0040*/  ULDC.64 UR8, c[0x0][0x208] ;  /* 0x0000820000087ab9 */ /* 0x000fe20000000a00 */
[----:B------:R-:W2:Y:S04]  /*0050*/  S2R R63, SR_TID.X ;  /* 0x00000000003f7919 */ /* 0x000ea80000002100 */
[----:B------:R-:W3:Y:S08]  /*0060*/  LDC R100, c[0x0][0x230] ;  /* 0x00008c00ff647b82 */ /* 0x000ef00000000800 */
[----:B------:R-:W4:Y:S01]  /*0070*/  S2UR UR6, SR_CgaCtaId ;  /* 0x00000000000679c3 */ /* 0x000f220000008800 */
[----:B0-----:R-:W-:-:S05]  /*0080*/  VIADD R0, R27, 0x7f ;  /* 0x0000007f1b007836 */ /* 0x001fca0000000000 */
[----:B------:R-:W-:Y:S01]  /*0090*/  SHF.R.S32.HI R3, RZ, 0x1f, R0 ;  /* 0x0000001fff037819 */ /* 0x000fe20000011400 */
[----:B---3--:R-:W-:-:S03]  /*00a0*/  VIADD R100, R100, 0x1f ;  /* 0x0000001f64647836 */ /* 0x008fc60000000000 */
[----:B------:R-:W-:Y:S02]  /*00b0*/  LEA.HI R3, R3, R0, RZ, 0x7 ;  /* 0x0000000003037211 */ /* 0x000fe400078f38ff */
[----:B-1----:R-:W-:Y:S02]  /*00c0*/  IABS R8, R5 ;  /* 0x0000000500087213 */ /* 0x002fe40000000000 */
[----:B------:R-:W-:Y:S01]  /*00d0*/  SHF.R.S32.HI R3, RZ, 0x7, R3 ;  /* 0x00000007ff037819 */ /* 0x000fe20000011403 */
[----:B----4-:R-:W-:-:S04]  /*00e0*/  ULEA UR5, UR6, UR5, 0x18 ;  /* 0x0000000506057291 */ /* 0x010fc8000f8ec03f */
[----:B------:R-:W-:Y:S01]  /*00f0*/  IMAD.SHL.U32 R4, R3, 0x8, RZ ;  /* 0x0000000803047824 */ /* 0x000fe200078e00ff */
[----:B------:R-:W-:-:S04]  /*0100*/  ULDC UR6, c[0x0][0x230] ;  /* 0x00008c0000067ab9 */ /* 0x000fc80000000800 */
[-C--:B------:R-:W-:Y:S02]  /*0110*/  IABS R7, R4.reuse ;  /* 0x0000000400077213 */ /* 0x080fe40000000000 */
[----:B------:R-:W-:Y:S02]  /*0120*/  IABS R10, R4 ;  /* 0x00000004000a7213 */ /* 0x000fe40000000000 */
[----:B------:R-:W0:Y:S08]  /*0130*/  I2F.RP R0, R7 ;  /* 0x0000000700007306 */ /* 0x000e300000209400 */
[----:B0-----:R-:W0:Y:S02]  /*0140*/  MUFU.RCP R0, R0 ;  /* 0x0000000000007308 */ /* 0x001e240000001000 */
[----:B0-----:R-:W-:-:S02]  /*0150*/  VIADD R2, R0, 0xffffffe ;  /* 0x0ffffffe00027836 */ /* 0x001fc40000000000 */
[----:B------:R-:W-:-:S04]  /*0160*/  IMAD.MOV R0, RZ, RZ, -R10 ;  /* 0x000000ffff007224 */ /* 0x000fc800078e0a0a */
[----:B------:R0:W1:Y:S02]  /*0170*/  F2I.FTZ.U32.TRUNC.NTZ R3, R2 ;  /* 0x0000000200037305 */ /* 0x000064000021f000 */
[----:B0-----:R-:W-:Y:S02]  /*0180*/  IMAD.MOV.U32 R2, RZ, RZ, RZ ;  /* 0x000000ffff027224 */ /* 0x001fe400078e00ff */
[----:B-1----:R-:W-:-:S04]  /*0190*/  IMAD.MOV R6, RZ, RZ, -R3 ;  /* 0x000000ffff067224 */ /* 0x002fc800078e0a03 */
[----:B------:R-:W-:Y:S02]  /*01a0*/  IMAD R9, R6, R7, RZ ;  /* 0x0000000706097224 */ /* 0x000fe400078e02ff */
[----:B------:R-:W-:Y:S02]  /*01b0*/  IMAD.MOV.U32 R6, RZ, RZ, R8 ;  /* 0x000000ffff067224 */ /* 0x000fe400078e0008 */
[----:B------:R-:W-:-:S06]  /*01c0*/  IMAD.HI.U32 R3, R3, R9, R2 ;  /* 0x0000000903037227 */ /* 0x000fcc00078e0002 */
[----:B------:R-:W-:-:S04]  /*01d0*/  IMAD.HI.U32 R3, R3, R6, RZ ;  /* 0x0000000603037227 */ /* 0x000fc800078e00ff */
[----:B------:R-:W-:-:S05]  /*01e0*/  IMAD R0, R3, R0, R6 ;  /* 0x0000000003007224 */ /* 0x000fca00078e0206 */
[----:B------:R-:W-:-:S13]  /*01f0*/  ISETP.GT.U32.AND P1, PT, R7, R0, PT ;  /* 0x000000000700720c */ /* 0x000fda0003f24070 */
[----:B------:R-:W-:Y:S02]  /*0200*/  @!P1 IMAD.IADD R0, R0, 0x1, -R7 ;  /* 0x0000000100009824 */ /* 0x000fe400078e0a07 */
[----:B------:R-:W-:Y:S01]  /*0210*/  @!P1 VIADD R3, R3, 0x1 ;  /* 0x0000000103039836 */ /* 0x000fe20000000000 */
[----:B------:R-:W-:Y:S02]  /*0220*/  ISETP.NE.AND P1, PT, R4, RZ, PT ;  /* 0x000000ff0400720c */ /* 0x000fe40003f25270 */
[----:B------:R-:W-:Y:S02]  /*0230*/  ISETP.GE.U32.AND P0, PT, R0, R7, PT ;  /* 0x000000070000720c */ /* 0x000fe40003f06070 */
[----:B------:R-:W-:-:S04]  /*0240*/  LOP3.LUT R0, R5, R4, RZ, 0x3c, !PT ;  /* 0x0000000405007212 */ /* 0x000fc800078e3cff */
[----:B------:R-:W-:Y:S01]  /*0250*/  ISETP.GE.AND P2, PT, R0, RZ, PT ;  /* 0x000000ff0000720c */ /* 0x000fe20003f46270 */
[----:B------:R-:W-:-:S06]  /*0260*/  VIADD R0, R26, 0x1f ;  /* 0x0000001f1a007836 */ /* 0x000fcc0000000000 */
[----:B------:R-:W-:-:S04]  /*0270*/  @P0 VIADD R3, R3, 0x1 ;  /* 0x0000000103030836 */ /* 0x000fc80000000000 */
[----:B------:R-:W-:Y:S01]  /*0280*/  IMAD.MOV.U32 R2, RZ, RZ, R3 ;  /* 0x000000ffff027224 */ /* 0x000fe200078e0003 */
[----:B------:R-:W-:-:S03]  /*0290*/  SHF.R.S32.HI R3, RZ, 0x1f, R0 ;  /* 0x0000001fff037819 */ /* 0x000fc60000011400 */
[----:B------:R-:W-:Y:S01]  /*02a0*/  @!P2 IMAD.MOV R2, RZ, RZ, -R2 ;  /* 0x000000ffff02a224 */ /* 0x000fe200078e0a02 */
[----:B------:R-:W-:Y:S02]  /*02b0*/  @!P1 LOP3.LUT R2, RZ, R4, RZ, 0x33, !PT ;  /* 0x00000004ff029212 */ /* 0x000fe400078e33ff */
[----:B------:R-:W-:-:S03]  /*02c0*/  LEA.HI R3, R3, R0, RZ, 0x5 ;  /* 0x0000000003037211 */ /* 0x000fc600078f28ff */
[----:B------:R-:W-:Y:S02]  /*02d0*/  IMAD.SHL.U32 R21, R2, 0x8, RZ ;  /* 0x0000000802157824 */ /* 0x000fe400078e00ff */
[----:B------:R-:W-:-:S03]  /*02e0*/  IMAD.MOV R2, RZ, RZ, -R2 ;  /* 0x000000ffff027224 */ /* 0x000fc600078e0a02 */
[----:B------:R-:W-:Y:S01]  /*02f0*/  LEA.HI.SX32 R3, R3, -R21, 0x1b ;  /* 0x8000001503037211 */ /* 0x000fe200078fdaff */
[----:B------:R-:W-:-:S03]  /*0300*/  IMAD R4, R4, R2, R5 ;  /* 0x0000000204047224 */ /* 0x000fc600078e0205 */
[----:B------:R-:W-:Y:S02]  /*0310*/  VIMNMX R11, R3, 0x8, PT ;  /* 0x00000008030b7848 */ /* 0x000fe40003fe0100 */
[----:B------:R-:W-:Y:S02]  /*0320*/  IABS R9, R4 ;  /* 0x0000000400097213 */ /* 0x000fe40000000000 */
[----:B------:R-:W-:-:S04]  /*0330*/  IABS R7, R11 ;  /* 0x0000000b00077213 */ /* 0x000fc80000000000 */
[----:B------:R-:W0:Y:S08]  /*0340*/  I2F.RP R0, R7 ;  /* 0x0000000700007306 */ /* 0x000e300000209400 */
[----:B0-----:R-:W0:Y:S02]  /*0350*/  MUFU.RCP R0, R0 ;  /* 0x0000000000007308 */ /* 0x001e240000001000 */
[----:B0-----:R-:W-:-:S06]  /*0360*/  VIADD R3, R0, 0xffffffe ;  /* 0x0ffffffe00037836 */ /* 0x001fcc0000000000 */
[----:B------:R-:W0:Y:S02]  /*0370*/  F2I.FTZ.U32.TRUNC.NTZ R3, R3 ;  /* 0x0000000300037305 */ /* 0x000e24000021f000 */
[----:B0-----:R-:W-:-:S04]  /*0380*/  IMAD.MOV R6, RZ, RZ, -R3 ;  /* 0x000000ffff067224 */ /* 0x001fc800078e0a03 */
[----:B------:R-:W-:Y:S01]  /*0390*/  IMAD.MOV.U32 R2, RZ, RZ, R6 ;  /* 0x000000ffff027224 */ /* 0x000fe200078e0006 */
[----:B------:R-:W-:-:S03]  /*03a0*/  IABS R6, R11 ;  /* 0x0000000b00067213 */ /* 0x000fc60000000000 */
[----:B------:R-:W-:Y:S02]  /*03b0*/  IMAD R5, R2, R7, RZ ;  /* 0x0000000702057224 */ /* 0x000fe400078e02ff */
[----:B------:R-:W-:Y:S02]  /*03c0*/  IMAD.MOV.U32 R2, RZ, RZ, RZ ;  /* 0x000000ffff027224 */ /* 0x000fe400078e00ff */
[----:B------:R-:W-:Y:S02]  /*03d0*/  IMAD.MOV R0, RZ, RZ, -R6 ;  /* 0x000000ffff007224 */ /* 0x000fe400078e0a06 */
        /* <DEDUP_REMOVED lines=9> */
[----:B------:R-:W-:-:S07]  /*0470*/  ISETP.GE.AND P2, PT, R0, RZ, PT ;  /* 0x000000ff0000720c */ /* 0x000fce0003f46270 */
[----:B------:R-:W-:Y:S01]  /*0480*/  @P0 VIADD R2, R2, 0x1 ;  /* 0x0000000102020836 */ /* 0x000fe20000000000 */
[----:B------:R-:W-:-:S03]  /*0490*/  ISETP.GT.AND P0, PT, R100, 0x1f, PT ;  /* 0x0000001f6400780c */ /* 0x000fc60003f04270 */
[----:B------:R-:W-:Y:S01]  /*04a0*/  IMAD.MOV.U32 R3, RZ, RZ, R2 ;  /* 0x000000ffff037224 */ /* 0x000fe200078e0002 */
[----:B--2---:R-:W-:-:S03]  /*04b0*/  LOP3.LUT R2, R63, 0xe0, RZ, 0xc0, !PT ;  /* 0x000000e03f027812 */ /* 0x004fc600078ec0ff */
[----:B------:R-:W-:Y:S01]  /*04c0*/  @!P2 IMAD.MOV R3, RZ, RZ, -R3 ;  /* 0x000000ffff03a224 */ /* 0x000fe200078e0a03 */
[----:B------:R-:W-:Y:S02]  /*04d0*/  @!P1 LOP3.LUT R3, RZ, R11, RZ, 0x33, !PT ;  /* 0x0000000bff039212 */ /* 0x000fe400078e33ff */
[----:B------:R-:W-:Y:S02]  /*04e0*/  R2UR UR4, R2 ;  /* 0x00000000020472ca */ /* 0x000fe400000e0000 */
[----:B------:R-:W-:Y:S01]  /*04f0*/  LOP3.LUT R2, R63, 0x1f, RZ, 0xc0, !PT ;  /* 0x0000001f3f027812 */ /* 0x000fe200078ec0ff */
[----:B------:R-:W-:Y:S02]  /*0500*/  IMAD.MOV R0, RZ, RZ, -R3 ;  /* 0x000000ffff007224 */ /* 0x000fe400078e0a03 */
[----:B------:R-:W-:Y:S02]  /*0510*/  IMAD.SHL.U32 R9, R3, 0x80, RZ ;  /* 0x0000008003097824 */ /* 0x000fe400078e00ff */
[----:B------:R-:W-:-:S04]  /*0520*/  IMAD R0, R11, R0, R4 ;  /* 0x000000000b007224 */ /* 0x000fc800078e0204 */
[----:B------:R-:W-:Y:S01]  /*0530*/  IMAD.IADD R21, R21, 0x1, R0 ;  /* 0x0000000115157824 */ /* 0x000fe200078e0200 */
[----:B------:R-:W-:-:S03]  /*0540*/  SHF.R.U32.HI R0, RZ, 0x5, R63 ;  /* 0x00000005ff007819 */ /* 0x000fc6000001163f */
[----:B------:R-:W-:Y:S01]  /*0550*/  IMAD R62, R21, 0x20, R2 ;  /* 0x00000020153e7824 */ /* 0x000fe200078e0202 */
[----:B------:R-:W-:-:S04]  /*0560*/  SGXT.U32 R0, R0, 0x3 ;  /* 0x000000030000781a */ /* 0x000fc80000000000 */
[C---:B------:R-:W-:Y:S02]  /*0570*/  LOP3.LUT R6, R9.reuse, R0, RZ, 0xfc, !PT ;  /* 0x0000000009067212 */ /* 0x040fe400078efcff */
[C-C-:B------:R-:W-:Y:S02]  /*0580*/  LOP3.LUT R7, R9.reuse, 0x8, R0.reuse, 0xfe, !PT ;  /* 0x0000000809077812 */ /* 0x140fe400078efe00 */
[----:B------:R-:W-:Y:S02]  /*0590*/  LOP3.LUT R8, R9, 0x10, R0, 0xfe, !PT ;  /* 0x0000001009087812 */ /* 0x000fe400078efe00 */
[C---:B------:R-:W-:Y:S02]  /*05a0*/  LOP3.LUT R3, R0.reuse, 0x8, RZ, 0xfc, !PT ;  /* 0x0000000800037812 */ /* 0x040fe400078efcff */
[C---:B------:R-:W-:Y:S02]  /*05b0*/  LOP3.LUT R4, R0.reuse, 0x10, RZ, 0xfc, !PT ;  /* 0x0000001000047812 */ /* 0x040fe400078efcff */
[----:B------:R-:W-:-:S02]  /*05c0*/  LOP3.LUT R5, R0, 0x18, RZ, 0xfc, !PT ;  /* 0x0000001800057812 */ /* 0x000fc400078efcff */
[----:B------:R-:W-:Y:S02]  /*05d0*/  LOP3.LUT R9, R9, 0x18, R0, 0xfe, !PT ;  /* 0x0000001809097812 */ /* 0x000fe400078efe00 */
[C---:B------:R-:W-:Y:S02]  /*05e0*/  LOP3.LUT R10, R6.reuse, 0x20, RZ, 0xfc, !PT ;  /* 0x00000020060a7812 */ /* 0x040fe400078efcff */
[C---:B------:R-:W-:Y:S02]  /*05f0*/  LOP3.LUT R11, R6.reuse, 0x28, RZ, 0xfc, !PT ;  /* 0x00000028060b7812 */ /* 0x040fe400078efcff */
[C---:B------:R-:W-:Y:S02]  /*0600*/  LOP3.LUT R12, R6.reuse, 0x30, RZ, 0xfc, !PT ;  /* 0x00000030060c7812 */ /* 0x040fe400078efcff */
[C---:B------:R-:W-:Y:S02]  /*0610*/  LOP3.LUT R13, R6.reuse, 0x38, RZ, 0xfc, !PT ;  /* 0x00000038060d7812 */ /* 0x040fe400078efcff */
[----:B------:R-:W-:-:S02]  /*0620*/  LOP3.LUT R14, R6, 0x40, RZ, 0xfc, !PT ;  /* 0x00000040060e7812 */ /* 0x000fc400078efcff */
[C---:B------:R-:W-:Y:S02]  /*0630*/  LOP3.LUT R15, R6.reuse, 0x48, RZ, 0xfc, !PT ;  /* 0x00000048060f7812 */ /* 0x040fe400078efcff */
[C---:B------:R-:W-:Y:S02]  /*0640*/  LOP3.LUT R16, R6.reuse, 0x50, RZ, 0xfc, !PT ;  /* 0x0000005006107812 */ /* 0x040fe400078efcff */
[C---:B------:R-:W-:Y:S02]  /*0650*/  LOP3.LUT R17, R6.reuse, 0x58, RZ, 0xfc, !PT ;  /* 0x0000005806117812 */ /* 0x040fe400078efcff */
[C---:B------:R-:W-:Y:S02]  /*0660*/  LOP3.LUT R18, R6.reuse, 0x60, RZ, 0xfc, !PT ;  /* 0x0000006006127812 */ /* 0x040fe400078efcff */
[C---:B------:R-:W-:Y:S02]  /*0670*/  LOP3.LUT R19, R6.reuse, 0x68, RZ, 0xfc, !PT ;  /* 0x0000006806137812 */ /* 0x040fe400078efcff */
[----:B------:R-:W-:-:S02]  /*0680*/  LOP3.LUT R60, R6, 0x70, RZ, 0xfc, !PT ;  /* 0x00000070063c7812 */ /* 0x000fc400078efcff */
[----:B------:R-:W-:Y:S01]  /*0690*/  LOP3.LUT R61, R6, 0x78, RZ, 0xfc, !PT ;  /* 0x00000078063d7812 */ /* 0x000fe200078efcff */
[----:B------:R-:W-:Y:S06]  /*06a0*/  @P0 BRA `(.L_x_0) ;  /* 0x0000000000180947 */ /* 0x000fec0003800000 */
[----:B------:R-:W-:Y:S01]  /*06b0*/  IMAD.SHL.U32 R63, R63, 0x20, RZ ;  /* 0x000000203f3f7824 */ /* 0x000fe200078e00ff */
[----:B------:R-:W-:Y:S02]  /*06c0*/  CS2R R44, SRZ ;  /* 0x00000000002c7805 */ /* 0x000fe4000001ff00 */
[----:B------:R-:W-:Y:S02]  /*06d0*/  CS2R R46, SRZ ;  /* 0x00000000002e7805 */ /* 0x000fe4000001ff00 */
[----:B------:R-:W-:Y:S02]  /*06e0*/  CS2R R40, SRZ ;  /* 0x0000000000287805 */ /* 0x000fe4000001ff00 */
[----:B------:R-:W-:Y:S01]  /*06f0*/  CS2R R42, SRZ ;  /* 0x00000000002a7805 */ /* 0x000fe2000001ff00 */
[----:B------:R-:W-:Y:S06]  /*0700*/  BRA `(.L_x_1) ;  /* 0x0000001c00207947 */ /* 0x000fec0003800000 */
.L_x_0:
[----:B------:R-:W-:Y:S01]  /*0710*/  IABS R21, R27 ;  /* 0x0000001b00157213 */ /* 0x000fe20000000000 */
[----:B------:R-:W-:Y:S01]  /*0720*/  IMAD.SHL.U32 R98, R63, 0x2, RZ ;  /* 0x000000023f627824 */ /* 0x000fe200078e00ff */
[----:B------:R-:W-:Y:S01]  /*0730*/  IABS R20, R26 ;  /* 0x0000001a00147213 */ /* 0x000fe20000000000 */
[----:B------:R-:W-:Y:S01]  /*0740*/  ULEA UR4, UR4, UR5, 0x4 ;  /* 0x0000000504047291 */ /* 0x000fe2000f8e203f */
[----:B------:R-:W0:Y:S01]  /*0750*/  I2F.RP R28, R21 ;  /* 0x00000015001c7306 */ /* 0x000e220000209400 */
[----:B------:R-:W-:Y:S01]  /*0760*/  IABS R32, R19 ;  /* 0x0000001300207213 */ /* 0x000fe20000000000 */
[----:B------:R-:W1:Y:S01]  /*0770*/  LDC R96, c[0x0][0x238] ;  /* 0x00008e00ff607b82 */ /* 0x000e620000000800 */
[----:B------:R-:W-:Y:S01]  /*0780*/  IABS R33, R18 ;  /* 0x0000001200217213 */ /* 0x000fe20000000000 */
[----:B------:R-:W-:Y:S01]  /*0790*/  ULDC.64 UR10, c[0x0][0x218] ;  /* 0x00008600000a7ab9 */ /* 0x000fe20000000a00 */
[----:B------:R-:W-:Y:S02]  /*07a0*/  IABS R37, R16 ;  /* 0x0000001000257213 */ /* 0x000fe40000000000 */
[----:B------:R-:W-:Y:S01]  /*07b0*/  IABS R36, R17 ;  /* 0x0000001100247213 */ /* 0x000fe20000000000 */
[----:B------:R-:W2:Y:S01]  /*07c0*/  I2F.RP R29, R20 ;  /* 0x00000014001d7306 */ /* 0x000ea20000209400 */
[----:B------:R-:W-:Y:S01]  /*07d0*/  IABS R54, R6 ;  /* 0x0000000600367213 */ /* 0x000fe20000000000 */
[----:B------:R-:W3:Y:S01]  /*07e0*/  LDC R99, c[0x0][0x23c] ;  /* 0x00008f00ff637b82 */ /* 0x000ee20000000800 */
[----:B------:R-:W-:-:S02]  /*07f0*/  IABS R39, R15 ;  /* 0x0000000f00277213 */ /* 0x000fc40000000000 */
[----:B------:R-:W-:Y:S02]  /*0800*/  IABS R46, R11 ;  /* 0x0000000b002e7213 */ /* 0x000fe40000000000 */
[----:B------:R-:W-:Y:S01]  /*0810*/  IABS R42, R13 ;  /* 0x0000000d002a7213 */ /* 0x000fe20000000000 */
[----:B0-----:R-:W0:Y:S01]  /*0820*/  MUFU.RCP R28, R28 ;  /* 0x0000001c001c7308 */ /* 0x001e220000001000 */
[----:B------:R-:W-:Y:S02]  /*0830*/  IABS R44, R12 ;  /* 0x0000000c002c7213 */ /* 0x000fe40000000000 */
[----:B------:R-:W-:Y:S02]  /*0840*/  IABS R41, R62 ;  /* 0x0000003e00297213 */ /* 0x000fe40000000000 */
[----:B------:R-:W-:-:S03]  /*0850*/  LOP3.LUT R94, R98, 0x1fe, RZ, 0xc0, !PT ;  /* 0x000001fe625e7812 */ /* 0x000fc600078ec0ff */
[----:B--2---:R-:W2:Y:S01]  /*0860*/  MUFU.RCP R29, R29 ;  /* 0x0000001d001d7308 */ /* 0x004ea20000001000 */
[-C--:B-1----:R-:W-:Y:S02]  /*0870*/  IMAD R106, R5, R96.reuse, RZ ;  /* 0x00000060056a7224 */ /* 0x082fe400078e02ff */
[-C--:B------:R-:W-:Y:S02]  /*0880*/  IMAD R107, R4, R96.reuse, RZ ;  /* 0x00000060046b7224 */ /* 0x080fe400078e02ff */
[-C--:B------:R-:W-:Y:S02]  /*0890*/  IMAD R108, R3, R96.reuse, RZ ;  /* 0x00000060036c7224 */ /* 0x080fe400078e02ff */
[----:B------:R-:W-:Y:S02]  /*08a0*/  IMAD R109, R0, R96, RZ ;  /* 0x00000060006d7224 */ /* 0x000fe400078e02ff */
[----:B0-----:R-:W-:Y:S02]  /*08b0*/  VIADD R22, R28, 0xffffffe ;  /* 0x0ffffffe1c167836 */ /* 0x001fe40000000000 */
[----:B---3--:R-:W-:-:S02]  /*08c0*/  IMAD R97, R2, R99, RZ ;  /* 0x0000006302617224 */ /* 0x008fc400078e02ff */
[----:B------:R0:W1:Y:S01]  /*08d0*/  F2I.FTZ.U32.TRUNC.NTZ R23, R22 ;  /* 0x0000001600177305 */ /* 0x000062000021f000 */
[----:B------:R-:W-:Y:S02]  /*08e0*/  IMAD.SHL.U32 R96, R96, 0x20, RZ ;  /* 0x0000002060607824 */ /* 0x000fe400078e00ff */
[----:B--2---:R-:W-:Y:S01]  /*08f0*/  VIADD R24, R29, 0xffffffe ;  /* 0x0ffffffe1d187836 */ /* 0x004fe20000000000 */
[----:B------:R-:W-:Y:S01]  /*0900*/  IABS R29, R61 ;  /* 0x0000003d001d7213 */ /* 0x000fe20000000000 */
[----:B------:R-:W-:-:S03]  /*0910*/  IMAD.SHL.U32 R99, R99, 0x20, RZ ;  /* 0x0000002063637824 */ /* 0x000fc600078e00ff */
[----:B------:R-:W2:Y:S01]  /*0920*/  F2I.FTZ.U32.TRUNC.NTZ R25, R24 ;  /* 0x0000001800197305 */ /* 0x000ea2000021f000 */
[----:B0-----:R-:W-:Y:S02]  /*0930*/  IMAD.MOV.U32 R22, RZ, RZ, RZ ;  /* 0x000000ffff167224 */ /* 0x001fe400078e00ff */
[----:B-1----:R-:W-:-:S04]  /*0940*/  IMAD.MOV R30, RZ, RZ, -R23 ;  /* 0x000000ffff1e7224 */ /* 0x002fc800078e0a17 */
[----:B------:R-:W-:Y:S01]  /*0950*/  IMAD R31, R30, R21, RZ ;  /* 0x000000151e1f7224 */ /* 0x000fe200078e02ff */
[----:B------:R-:W-:-:S03]  /*0960*/  IABS R30, R60 ;  /* 0x0000003c001e7213 */ /* 0x000fc60000000000 */
[----:B------:R-:W-:Y:S01]  /*0970*/  IMAD.HI.U32 R28, R23, R31, R22 ;  /* 0x0000001f171c7227 */ /* 0x000fe200078e0016 */
[----:B------:R-:W-:-:S03]  /*0980*/  SHF.R.S32.HI R23, RZ, 0x1f, R100 ;  /* 0x0000001fff177819 */ /* 0x000fc60000011464 */
[----:B--2---:R-:W-:Y:S01]  /*0990*/  IMAD.MOV R35, RZ, RZ, -R25 ;  /* 0x000000ffff237224 */ /* 0x004fe200078e0a19 */
[----:B------:R-:W-:Y:S01]  /*09a0*/  LEA.HI R100, R23, R100, RZ, 0x5 ;  /* 0x0000006417647211 */ /* 0x000fe200078f28ff */
[----:B------:R-:W-:-:S03]  /*09b0*/  IMAD.HI.U32 R24, R28, R30, RZ ;  /* 0x0000001e1c187227 */ /* 0x000fc600078e00ff */
[----:B------:R-:W-:Y:S01]  /*09c0*/  SHF.R.S32.HI R100, RZ, 0x5, R100 ;  /* 0x00000005ff647819 */ /* 0x000fe20000011464 */
[----:B------:R-:W-:-:S04]  /*09d0*/  IMAD.HI.U32 R22, R28, R29, RZ ;  /* 0x0000001d1c167227 */ /* 0x000fc800078e00ff */
[----:B------:R-:W-:Y:S02]  /*09e0*/  IMAD.MOV R31, RZ, RZ, -R24 ;  /* 0x000000ffff1f7224 */ /* 0x000fe400078e0a18 */
[----:B------:R-:W-:Y:S02]  /*09f0*/  IMAD R35, R35, R20, RZ ;  /* 0x0000001423237224 */ /* 0x000fe400078e02ff */
[----:B------:R-:W-:Y:S02]  /*0a00*/  IMAD.MOV.U32 R24, RZ, RZ, RZ ;  /* 0x000000ffff187224 */ /* 0x000fe400078e00ff */
[----:B------:R-:W-:Y:S02]  /*0a10*/  IMAD.MOV R22, RZ, RZ, -R22 ;  /* 0x000000ffff167224 */ /* 0x000fe400078e0a16 */
[----:B------:R-:W-:-:S04]  /*0a20*/  IMAD.HI.U32 R35, R25, R35, R24 ;  /* 0x0000002319237227 */ /* 0x000fc800078e0018 */
[----:B------:R-:W-:-:S04]  /*0a30*/  IMAD.HI.U32 R23, R28, R32, RZ ;  /* 0x000000201c177227 */ /* 0x000fc800078e00ff */
[----:B------:R-:W-:Y:S02]  /*0a40*/  IMAD R22, R21, R22, R29 ;  /* 0x0000001615167224 */ /* 0x000fe400078e021d */
[----:B------:R-:W-:-:S03]  /*0a50*/  IMAD.HI.U32 R25, R28, R33, RZ ;  /* 0x000000211c197227 */ /* 0x000fc600078e00ff */
[C---:B------:R-:W-:Y:S01]  /*0a60*/  ISETP.GT.U32.AND P0, PT, R21.reuse, R22, PT ;  /* 0x000000161500720c */ /* 0x040fe20003f04070 */
[----:B------:R-:W-:Y:S02]  /*0a70*/  IMAD R24, R21, R31, R30 ;  /* 0x0000001f15187224 */ /* 0x000fe400078e021e */
[----:B------:R-:W-:-:S03]  /*0a80*/  IMAD.HI.U32 R30, R28, R37, RZ ;  /* 0x000000251c1e7227 */ /* 0x000fc600078e00ff */
[C---:B------:R-:W-:Y:S01]  /*0a90*/  ISETP.GT.U32.AND P1, PT, R21.reuse, R24, PT ;  /* 0x000000181500720c */ /* 0x040fe20003f24070 */
[----:B------:R-:W-:Y:S02]  /*0aa0*/  IMAD.MOV R23, RZ, RZ, -R23 ;  /* 0x000000ffff177224 */ /* 0x000fe400078e0a17 */
[----:B------:R-:W-:Y:S02]  /*0ab0*/  IMAD.MOV R34, RZ, RZ, -R25 ;  /* 0x000000ffff227224 */ /* 0x000fe400078e0a19 */
[----:B------:R-:W-:Y:S02]  /*0ac0*/  IMAD.MOV R38, RZ, RZ, -R30 ;  /* 0x000000ffff267224 */ /* 0x000fe400078e0a1e */
[----:B------:R-:W-:Y:S02]  /*0ad0*/  IMAD R30, R21, R23, R32 ;  /* 0x00000017151e7224 */ /* 0x000fe400078e0220 */
[----:B------:R-:W-:-:S03]  /*0ae0*/  IMAD.HI.U32 R29, R28, R36, RZ ;  /* 0x000000241c1d7227 */ /* 0x000fc600078e00ff */
[C---:B------:R-:W-:Y:S01]  /*0af0*/  ISETP.GT.U32.AND P2, PT, R21.reuse, R30, PT ;  /* 0x0000001e1500720c */ /* 0x040fe20003f44070 */
[----:B------:R-:W-:Y:S02]  /*0b00*/  IMAD R32, R21, R34, R33 ;  /* 0x0000002215207224 */ /* 0x000fe400078e0221 */
[----:B------:R-:W-:-:S04]  /*0b10*/  IMAD.HI.U32 R33, R28, R54, RZ ;  /* 0x000000361c217227 */ /* 0x000fc800078e00ff */
[----:B------:R-:W-:-:S04]  /*0b20*/  IMAD.HI.U32 R31, R28, R39, RZ ;  /* 0x000000271c1f7227 */ /* 0x000fc800078e00ff */
[----:B------:R-:W-:Y:S02]  /*0b30*/  IMAD.MOV R29, RZ, RZ, -R29 ;  /* 0x000000ffff1d7224 */ /* 0x000fe400078e0a1d */
[----:B------:R-:W-:Y:S02]  /*0b40*/  IMAD.MOV R33, RZ, RZ, -R33 ;  /* 0x000000ffff217224 */ /* 0x000fe400078e0a21 */
[----:B------:R-:W-:Y:S02]  /*0b50*/  IMAD.MOV R40, RZ, RZ, -R31 ;  /* 0x000000ffff287224 */ /* 0x000fe400078e0a1f */
[C---:B------:R-:W-:Y:S02]  /*0b60*/  IMAD R34, R21.reuse, R29, R36 ;  /* 0x0000001d15227224 */ /* 0x040fe400078e0224 */
[C---:B------:R-:W-:Y:S01]  /*0b70*/  IMAD R36, R21.reuse, R38, R37 ;  /* 0x0000002615247224 */ /* 0x040fe200078e0225 */
[----:B------:R-:W-:Y:S01]  /*0b80*/  IABS R37, R8 ;  /* 0x0000000800257213 */ /* 0x000fe20000000000 */
[C---:B------:R-:W-:Y:S01]  /*0b90*/  IMAD R54, R21.reuse, R33, R54 ;  /* 0x0000002115367224 */ /* 0x040fe200078e0236 */
[----:B------:R-:W-:Y:S01]  /*0ba0*/  IABS R33, R9 ;  /* 0x0000000900217213 */ /* 0x000fe20000000000 */
[C---:B------:R-:W-:Y:S01]  /*0bb0*/  IMAD R38, R21.reuse, R40, R39 ;  /* 0x0000002815267224 */ /* 0x040fe200078e0227 */
[----:B------:R-:W-:Y:S01]  /*0bc0*/  IABS R40, R14 ;  /* 0x0000000e00287213 */ /* 0x000fe20000000000 */
[----:B------:R-:W-:Y:S01]  /*0bd0*/  @!P0 IMAD.IADD R22, R22, 0x1, -R21 ;  /* 0x0000000116168824 */ /* 0x000fe200078e0a15 */
[----:B------:R-:W-:Y:S01]  /*0be0*/  ISETP.GT.U32.AND P3, PT, R21, R54, PT ;  /* 0x000000361500720c */ /* 0x000fe20003f64070 */
[----:B------:R-:W-:Y:S01]  /*0bf0*/  IMAD.HI.U32 R31, R28, R46, RZ ;  /* 0x0000002e1c1f7227 */ /* 0x000fe200078e00ff */
[----:B------:R-:W-:-:S02]  /*0c00*/  IABS R39, R7 ;  /* 0x0000000700277213 */ /* 0x000fc40000000000 */
[C---:B------:R-:W-:Y:S01]  /*0c10*/  ISETP.GT.U32.AND P0, PT, R21.reuse, R22, PT ;  /* 0x000000161500720c */ /* 0x040fe20003f04070 */
[C---:B------:R-:W-:Y:S01]  /*0c20*/  IMAD.HI.U32 R23, R28.reuse, R40, RZ ;  /* 0x000000281c177227 */ /* 0x040fe200078e00ff */
[C---:B------:R-:W-:Y:S02]  /*0c30*/  ISETP.GT.U32.AND P4, PT, R21.reuse, R34, PT ;  /* 0x000000221500720c */ /* 0x040fe40003f84070 */
[----:B------:R-:W-:Y:S01]  /*0c40*/  ISETP.GT.U32.AND P5, PT, R21, R36, PT ;  /* 0x000000241500720c */ /* 0x000fe20003fa4070 */
[----:B------:R-:W-:Y:S02]  /*0c50*/  IMAD.MOV R31, RZ, RZ, -R31 ;  /* 0x000000ffff1f7224 */ /* 0x000fe400078e0a1f */
[----:B------:R-:W-:-:S04]  /*0c60*/  IMAD.HI.U32 R25, R28, R42, RZ ;  /* 0x0000002a1c197227 */ /* 0x000fc800078e00ff */
[----:B------:R-:W-:-:S04]  /*0c70*/  IMAD.HI.U32 R29, R28, R44, RZ ;  /* 0x0000002c1c1d7227 */ /* 0x000fc800078e00ff */
[----:B------:R-:W-:Y:S02]  /*0c80*/  IMAD.MOV R23, RZ, RZ, -R23 ;  /* 0x000000ffff177224 */ /* 0x000fe400078e0a17 */
[----:B------:R-:W-:Y:S02]  /*0c90*/  @!P1 IMAD.IADD R24, R24, 0x1, -R21 ;  /* 0x0000000118189824 */ /* 0x000fe400078e0a15 */
[C---:B------:R-:W-:Y:S01]  /*0ca0*/  IMAD R46, R21.reuse, R31, R46 ;  /* 0x0000001f152e7224 */ /* 0x040fe200078e022e */
[----:B------:R-:W-:Y:S01]  /*0cb0*/  IABS R31, R10 ;  /* 0x0000000a001f7213 */ /* 0x000fe20000000000 */
[----:B------:R-:W-:Y:S01]  /*0cc0*/  IMAD.MOV R25, RZ, RZ, -R25 ;  /* 0x000000ffff197224 */ /* 0x000fe200078e0a19 */
[----:B------:R-:W-:Y:S01]  /*0cd0*/  ISETP.GT.U32.AND P1, PT, R21, R24, PT ;  /* 0x000000181500720c */ /* 0x000fe20003f24070 */
[----:B------:R-:W-:Y:S02]  /*0ce0*/  @!P2 IMAD.IADD R30, R30, 0x1, -R21 ;  /* 0x000000011e1ea824 */ /* 0x000fe400078e0a15 */
[----:B------:R-:W-:-:S02]  /*0cf0*/  IMAD.MOV R29, RZ, RZ, -R29 ;  /* 0x000000ffff1d7224 */ /* 0x000fc400078e0a1d */
[C---:B------:R-:W-:Y:S01]  /*0d00*/  IMAD R40, R21.reuse, R23, R40 ;  /* 0x0000001715287224 */ /* 0x040fe200078e0228 */
[C---:B------:R-:W-:Y:S01]  /*0d10*/  ISETP.GT.U32.AND P2, PT, R21.reuse, R30, PT ;  /* 0x0000001e1500720c */ /* 0x040fe20003f44070 */
[----:B------:R-:W-:Y:S02]  /*0d20*/  IMAD R42, R21, R25, R42 ;  /* 0x00000019152a7224 */ /* 0x000fe400078e022a */
[----:B------:R-:W-:-:S04]  /*0d30*/  IMAD.HI.U32 R23, R28, R31, RZ ;  /* 0x0000001f1c177227 */ /* 0x000fc800078e00ff */
[----:B------:R-:W-:Y:S01]  /*0d40*/  @!P3 IMAD.IADD R54, R54, 0x1, -R21 ;  /* 0x000000013636b824 */ /* 0x000fe200078e0a15 */
[C---:B------:R-:W-:Y:S01]  /*0d50*/  ISETP.GT.U32.AND P3, PT, R21.reuse, R32, PT ;  /* 0x000000201500720c */ /* 0x040fe20003f64070 */
[C---:B------:R-:W-:Y:S02]  /*0d60*/  IMAD R44, R21.reuse, R29, R44 ;  /* 0x0000001d152c7224 */ /* 0x040fe400078e022c */
[----:B------:R-:W-:Y:S01]  /*0d70*/  IMAD.HI.U32 R25, R28, R33, RZ ;  /* 0x000000211c197227 */ /* 0x000fe200078e00ff */
[----:B------:R-:W-:-:S03]  /*0d80*/  ISETP.GT.U32.AND P6, PT, R21, R54, PT ;  /* 0x000000361500720c */ /* 0x000fc60003fc4070 */
[----:B------:R-:W-:Y:S01]  /*0d90*/  @!P0 IMAD.IADD R22, R22, 0x1, -R21 ;  /* 0x0000000116168824 */ /* 0x000fe200078e0a15 */
[----:B------:R-:W-:Y:S01]  /*0da0*/  ISETP.GT.U32.AND P0, PT, R21, R40, PT ;  /* 0x000000281500720c */ /* 0x000fe20003f04070 */
[----:B------:R-:W-:-:S04]  /*0db0*/  IMAD.HI.U32 R29, R28, R37, RZ ;  /* 0x000000251c1d7227 */ /* 0x000fc800078e00ff */
[----:B------:R-:W-:-:S04]  /*0dc0*/  IMAD.HI.U32 R28, R28, R39, RZ ;  /* 0x000000271c1c7227 */ /* 0x000fc800078e00ff */
[----:B------:R-:W-:Y:S02]  /*0dd0*/  IMAD.MOV R48, RZ, RZ, -R23 ;  /* 0x000000ffff307224 */ /* 0x000fe400078e0a17 */
[----:B------:R-:W-:Y:S01]  /*0de0*/  IMAD.MOV R50, RZ, RZ, -R25 ;  /* 0x000000ffff327224 */ /* 0x000fe200078e0a19 */
[----:B------:R-:W-:Y:S01]  /*0df0*/  SHF.R.U32.HI R25, RZ, 0x2, R63 ;  /* 0x00000002ff197819 */ /* 0x000fe2000001163f */
[----:B------:R-:W-:Y:S02]  /*0e00*/  IMAD.MOV R52, RZ, RZ, -R29 ;  /* 0x000000ffff347224 */ /* 0x000fe400078e0a1d */
[----:B------:R-:W-:Y:S01]  /*0e10*/  IMAD.MOV R56, RZ, RZ, -R28 ;  /* 0x000000ffff387224 */ /* 0x000fe200078e0a1c */
[----:B------:R-:W-:Y:S01]  /*0e20*/  LOP3.LUT R94, R94, 0x30, R25, 0x78, !PT ;  /* 0x000000305e5e7812 */ /* 0x000fe200078e7819 */
[C---:B------:R-:W-:Y:S02]  /*0e30*/  IMAD R28, R21.reuse, R48, R31 ;  /* 0x00000030151c7224 */ /* 0x040fe400078e021f */
[----:B------:R-:W-:-:S02]  /*0e40*/  IMAD R48, R21, R50, R33 ;  /* 0x0000003215307224 */ /* 0x000fc400078e0221 */
[C---:B------:R-:W-:Y:S02]  /*0e50*/  IMAD R50, R21.reuse, R52, R37 ;  /* 0x0000003415327224 */ /* 0x040fe400078e0225 */
[C---:B------:R-:W-:Y:S02]  /*0e60*/  IMAD R52, R21.reuse, R56, R39 ;  /* 0x0000003815347224 */ /* 0x040fe400078e0227 */
[----:B------:R-:W-:Y:S01]  /*0e70*/  @!P1 IMAD.IADD R24, R24, 0x1, -R21 ;  /* 0x0000000118189824 */ /* 0x000fe200078e0a15 */
[----:B------:R-:W-:Y:S01]  /*0e80*/  ISETP.GT.U32.AND P1, PT, R21, R42, PT ;  /* 0x0000002a1500720c */ /* 0x000fe20003f24070 */
[----:B------:R-:W-:-:S04]  /*0e90*/  IMAD.HI.U32 R35, R35, R41, RZ ;  /* 0x0000002923237227 */ /* 0x000fc800078e00ff */
[--C-:B------:R-:W-:Y:S01]  /*0ea0*/  @!P2 IMAD.IADD R30, R30, 0x1, -R21.reuse ;  /* 0x000000011e1ea824 */ /* 0x100fe200078e0a15 */
[C---:B------:R-:W-:Y:S01]  /*0eb0*/  ISETP.GT.U32.AND P2, PT, R21.reuse, R44, PT ;  /* 0x0000002c1500720c */ /* 0x040fe20003f44070 */
[--C-:B------:R-:W-:Y:S01]  /*0ec0*/  @!P3 IMAD.IADD R32, R32, 0x1, -R21.reuse ;  /* 0x000000012020b824 */ /* 0x100fe200078e0a15 */
[C---:B------:R-:W-:Y:S01]  /*0ed0*/  ISETP.GT.U32.AND P3, PT, R21.reuse, R46, PT ;  /* 0x0000002e1500720c */ /* 0x040fe20003f64070 */
[----:B------:R-:W-:Y:S01]  /*0ee0*/  @!P0 IMAD.IADD R40, R40, 0x1, -R21 ;  /* 0x0000000128288824 */ /* 0x000fe200078e0a15 */
[C---:B------:R-:W-:Y:S01]  /*0ef0*/  ISETP.GT.U32.AND P0, PT, R21.reuse, R52, PT ;  /* 0x000000341500720c */ /* 0x040fe20003f04070 */
[----:B------:R-:W-:Y:S02]  /*0f00*/  IMAD.MOV R35, RZ, RZ, -R35 ;  /* 0x000000ffff237224 */ /* 0x000fe400078e0a23 */
[--C-:B------:R-:W-:Y:S01]  /*0f10*/  @!P4 IMAD.IADD R34, R34, 0x1, -R21.reuse ;  /* 0x000000012222c824 */ /* 0x100fe200078e0a15 */
[C---:B------:R-:W-:Y:S01]  /*0f20*/  ISETP.GT.U32.AND P4, PT, R21.reuse, R28, PT ;  /* 0x0000001c1500720c */ /* 0x040fe20003f84070 */
[----:B------:R-:W-:Y:S01]  /*0f30*/  @!P6 IMAD.IADD R54, R54, 0x1, -R21 ;  /* 0x000000013636e824 */ /* 0x000fe200078e0a15 */
[----:B------:R-:W-:Y:S01]  /*0f40*/  ISETP.GT.U32.AND P6, PT, R21, R38, PT ;  /* 0x000000261500720c */ /* 0x000fe20003fc4070 */
[----:B------:R-:W-:-:S02]  /*0f50*/  IMAD R23, R20, R35, R41 ;  /* 0x0000002314177224 */ /* 0x000fc400078e0229 */
[--C-:B------:R-:W-:Y:S01]  /*0f60*/  @!P5 IMAD.IADD R36, R36, 0x1, -R21.reuse ;  /* 0x000000012424d824 */ /* 0x100fe200078e0a15 */
[C---:B------:R-:W-:Y:S01]  /*0f70*/  ISETP.GT.U32.AND P5, PT, R21.reuse, R48, PT ;  /* 0x000000301500720c */ /* 0x040fe20003fa4070 */
[--C-:B------:R-:W-:Y:S01]  /*0f80*/  @!P1 IMAD.IADD R42, R42, 0x1, -R21.reuse ;  /* 0x000000012a2a9824 */ /* 0x100fe200078e0a15 */
[----:B------:R-:W-:Y:S01]  /*0f90*/  ISETP.GT.U32.AND P1, PT, R20, R23, PT ;  /* 0x000000171400720c */ /* 0x000fe20003f24070 */
[--C-:B------:R-:W-:Y:S01]  /*0fa0*/  @!P2 IMAD.IADD R44, R44, 0x1, -R21.reuse ;  /* 0x000000012c2ca824 */ /* 0x100fe200078e0a15 */
[C---:B------:R-:W-:Y:S01]  /*0fb0*/  ISETP.GT.U32.AND P2, PT, R21.reuse, R32, PT ;  /* 0x000000201500720c */ /* 0x040fe20003f44070 */
[--C-:B------:R-:W-:Y:S01]  /*0fc0*/  @!P3 IMAD.IADD R46, R46, 0x1, -R21.reuse ;  /* 0x000000012e2eb824 */ /* 0x100fe200078e0a15 */
[C---:B------:R-:W-:Y:S01]  /*0fd0*/  ISETP.GT.U32.AND P3, PT, R21.reuse, R34, PT ;  /* 0x000000221500720c */ /* 0x040fe20003f64070 */
[--C-:B------:R-:W-:Y:S01]  /*0fe0*/  @!P0 IMAD.IADD R52, R52, 0x1, -R21.reuse ;  /* 0x0000000134348824 */ /* 0x100fe200078e0a15 */
[C---:B------:R-:W-:Y:S01]  /*0ff0*/  ISETP.GT.U32.AND P0, PT, R21.reuse, R42, PT ;  /* 0x0000002a1500720c */ /* 0x040fe20003f04070 */
[--C-:B------:R-:W-:Y:S01]  /*1000*/  @!P4 IMAD.IADD R28, R28, 0x1, -R21.reuse ;  /* 0x000000011c1cc824 */ /* 0x100fe200078e0a15 */
[C---:B------:R-:W-:Y:S01]  /*1010*/  ISETP.GT.U32.AND P4, PT, R21.reuse, R36, PT ;  /* 0x000000241500720c */ /* 0x040fe20003f84070 */
[--C-:B------:R-:W-:Y:S01]  /*1020*/  @!P6 IMAD.IADD R38, R38, 0x1, -R21.reuse ;  /* 0x000000012626e824 */ /* 0x100fe200078e0a15 */
[----:B------:R-:W-:Y:S01]  /*1030*/  ISETP.GT.U32.AND P6, PT, R21, R50, PT ;  /* 0x000000321500720c */ /* 0x000fe20003fc4070 */
[----:B------:R-:W-:-:S02]  /*1040*/  @!P5 IMAD.IADD R48, R48, 0x1, -R21 ;  /* 0x000000013030d824 */ /* 0x000fc400078e0a15 */
        /* <DEDUP_REMOVED lines=10> */
[--C-:B------:R-:W-:Y:S01]  /*10f0*/  @!P6 IMAD.IADD R50, R50, 0x1, -R21.reuse ;  /* 0x000000013232e824 */ /* 0x100fe200078e0a15 */
[----:B------:R-:W-:Y:S01]  /*1100*/  ISETP.GT.U32.AND P4, PT, R21, R48, PT ;  /* 0x000000301500720c */ /* 0x000fe20003f84070 */
[----:B------:R-:W-:Y:S01]  /*1110*/  IMAD.SHL.U32 R29, R63, 0x40, RZ ;  /* 0x000000403f1d7824 */ /* 0x000fe200078e00ff */
[C---:B------:R-:W-:Y:S01]  /*1120*/  ISETP.GT.U32.AND P6, PT, R21.reuse, R40, PT ;  /* 0x000000281500720c */ /* 0x040fe20003fc4070 */
[--C-:B------:R-:W-:Y:S01]  /*1130*/  @!P5 IMAD.IADD R38, R38, 0x1, -R21.reuse ;  /* 0x000000012626d824 */ /* 0x100fe200078e0a15 */
[----:B------:R-:W-:Y:S01]  /*1140*/  ISETP.GT.U32.AND P5, PT, R21, R50, PT ;  /* 0x000000321500720c */ /* 0x000fe20003fa4070 */
[--C-:B------:R-:W-:Y:S01]  /*1150*/  @!P1 IMAD.IADD R44, R44, 0x1, -R21.reuse ;  /* 0x000000012c2c9824 */ /* 0x100fe200078e0a15 */
[----:B------:R-:W-:Y:S01]  /*1160*/  ISETP.GE.AND P1, PT, R61, RZ, PT ;  /* 0x000000ff3d00720c */ /* 0x000fe20003f26270 */
[--C-:B------:R-:W-:Y:S01]  /*1170*/  @!P2 IMAD.IADD R46, R46, 0x1, -R21.reuse ;  /* 0x000000012e2ea824 */ /* 0x100fe200078e0a15 */
[----:B------:R-:W-:Y:S01]  /*1180*/  ISETP.GE.AND P2, PT, R60, RZ, PT ;  /* 0x000000ff3c00720c */ /* 0x000fe20003f46270 */
[--C-:B------:R-:W-:Y:S01]  /*1190*/  @!P3 IMAD.IADD R28, R28, 0x1, -R21.reuse ;  /* 0x000000011c1cb824 */ /* 0x100fe200078e0a15 */
[----:B------:R-:W-:Y:S01]  /*11a0*/  ISETP.GE.AND P3, PT, R19, RZ, PT ;  /* 0x000000ff1300720c */ /* 0x000fe20003f66270 */
[----:B------:R-:W-:Y:S01]  /*11b0*/  @!P0 IMAD.IADD R23, R23, 0x1, -R20 ;  /* 0x0000000117178824 */ /* 0x000fe200078e0a14 */
[----:B------:R-:W-:Y:S01]  /*11c0*/  ISETP.GE.AND P0, PT, R18, RZ, PT ;  /* 0x000000ff1200720c */ /* 0x000fe20003f06270 */
[--C-:B------:R-:W-:Y:S01]  /*11d0*/  @!P4 IMAD.IADD R48, R48, 0x1, -R21.reuse ;  /* 0x000000013030c824 */ /* 0x100fe200078e0a15 */
[----:B------:R-:W-:Y:S01]  /*11e0*/  ISETP.GE.AND P4, PT, R16, RZ, PT ;  /* 0x000000ff1000720c */ /* 0x000fe20003f86270 */
[--C-:B------:R-:W-:Y:S01]  /*11f0*/  @!P6 IMAD.IADD R40, R40, 0x1, -R21.reuse ;  /* 0x000000012828e824 */ /* 0x100fe200078e0a15 */
[----:B------:R-:W-:Y:S01]  /*1200*/  ISETP.GT.U32.AND P6, PT, R21, R52, PT ;  /* 0x000000341500720c */ /* 0x000fe20003fc4070 */
[--C-:B------:R-:W-:Y:S01]  /*1210*/  @!P5 IMAD.IADD R50, R50, 0x1, -R21.reuse ;  /* 0x000000013232d824 */ /* 0x100fe200078e0a15 */
[----:B------:R-:W-:Y:S01]  /*1220*/  ISETP.GE.AND P5, PT, R17, RZ, PT ;  /* 0x000000ff1100720c */ /* 0x000fe20003fa6270 */
[----:B------:R-:W-:Y:S01]  /*1230*/  @!P1 IMAD.MOV R22, RZ, RZ, -R22 ;  /* 0x000000ffff169224 */ /* 0x000fe200078e0a16 */
        /* <DEDUP_REMOVED lines=9> */
[----:B------:R-:W-:Y:S01]  /*12d0*/  IMAD.SHL.U32 R31, R63, 0x8, RZ ;  /* 0x000000083f1f7824 */ /* 0x000fe200078e00ff */
[----:B------:R-:W-:Y:S01]  /*12e0*/  LOP3.LUT R29, R29, 0x1c0, RZ, 0xc0, !PT ;  /* 0x000001c01d1d7812 */ /* 0x000fe200078ec0ff */
        /* <DEDUP_REMOVED lines=11> */
[----:B------:R-:W-:Y:S01]  /*13a0*/  ISETP.NE.AND P4, PT, R27, RZ, PT ;  /* 0x000000ff1b00720c */ /* 0x000fe20003f85270 */
[----:B------:R-:W-:Y:S01]  /*13b0*/  @!P6 IMAD.IADD R52, R52, 0x1, -R21 ;  /* 0x000000013434e824 */ /* 0x000fe200078e0a15 */
[----:B------:R-:W-:Y:S01]  /*13c0*/  LOP3.LUT R27, RZ, R27, RZ, 0x33, !PT ;  /* 0x0000001bff1b7212 */ /* 0x000fe200078e33ff */
[----:B------:R-:W-:Y:S01]  /*13d0*/  @!P5 IMAD.MOV R46, RZ, RZ, -R46 ;  /* 0x000000ffff2ed224 */ /* 0x000fe200078e0a2e */
[----:B------:R-:W-:Y:S01]  /*13e0*/  LOP3.LUT R56, R31, 0x30, R98, 0x48, !PT ;  /* 0x000000301f387812 */ /* 0x000fe200078e4862 */
[----:B------:R-:W-:Y:S01]  /*13f0*/  @!P1 IMAD.MOV R48, RZ, RZ, -R48 ;  /* 0x000000ffff309224 */ /* 0x000fe200078e0a30 */
[----:B------:R-:W-:Y:S01]  /*1400*/  ISETP.GE.AND P5, PT, R62, RZ, PT ;  /* 0x000000ff3e00720c */ /* 0x000fe20003fa6270 */
[----:B------:R-:W-:Y:S01]  /*1410*/  @!P2 IMAD.MOV R50, RZ, RZ, -R50 ;  /* 0x000000ffff32a224 */ /* 0x000fe200078e0a32 */
[C---:B------:R-:W-:Y:S01]  /*1420*/  SEL R22, R27.reuse, R22, !P4 ;  /* 0x000000161b167207 */ /* 0x040fe20006000000 */
[----:B------:R-:W-:Y:S01]  /*1430*/  @!P3 IMAD.MOV R52, RZ, RZ, -R52 ;  /* 0x000000ffff34b224 */ /* 0x000fe200078e0a34 */
[----:B------:R-:W-:Y:S01]  /*1440*/  SEL R24, R27, R24, !P4 ;  /* 0x000000181b187207 */ /* 0x000fe20006000000 */
[----:B------:R-:W-:Y:S01]  /*1450*/  @!P0 IMAD.MOV R54, RZ, RZ, -R54 ;  /* 0x000000ffff368224 */ /* 0x000fe200078e0a36 */
[----:B------:R-:W-:Y:S01]  /*1460*/  ISETP.NE.AND P6, PT, R26, RZ, PT ;  /* 0x000000ff1a00720c */ /* 0x000fe20003fc5270 */
[----:B------:R-:W-:Y:S01]  /*1470*/  IMAD.MOV.U32 R20, RZ, RZ, R23 ;  /* 0x000000ffff147224 */ /* 0x000fe200078e0017 */
[----:B------:R-:W-:Y:S01]  /*1480*/  IADD3 R95, R29, UR4, R56 ;  /* 0x000000041d5f7c10 */ /* 0x000fe2000fffe038 */
[----:B------:R-:W-:Y:S01]  /*1490*/  ULDC UR4, c[0x0][0x240] ;  /* 0x0000900000047ab9 */ /* 0x000fe20000000800 */
[C---:B------:R-:W-:Y:S01]  /*14a0*/  SEL R30, R27.reuse, R30, !P4 ;  /* 0x0000001e1b1e7207 */ /* 0x040fe20006000000 */
[----:B------:R-:W-:Y:S01]  /*14b0*/  IMAD R22, R22, UR4, RZ ;  /* 0x0000000416167c24 */ /* 0x000fe2000f8e02ff */
        /* <DEDUP_REMOVED lines=17> */
[----:B------:R-:W-:Y:S01]  /*15d0*/  @!P5 IMAD.MOV R20, RZ, RZ, -R20 ;  /* 0x000000ffff14d224 */ /* 0x000fe200078e0a14 */
[C---:B------:R-:W-:Y:S01]  /*15e0*/  SEL R48, R27.reuse, R48, !P4 ;  /* 0x000000301b307207 */ /* 0x040fe20006000000 */
[----:B------:R-:W-:Y:S01]  /*15f0*/  IMAD R44, R44, UR4, RZ ;  /* 0x000000042c2c7c24 */ /* 0x000fe2000f8e02ff */
[C---:B------:R-:W-:Y:S01]  /*1600*/  SEL R50, R27.reuse, R50, !P4 ;  /* 0x000000321b327207 */ /* 0x040fe20006000000 */
[----:B------:R-:W-:Y:S01]  /*1610*/  IMAD R46, R46, UR4, RZ ;  /* 0x000000042e2e7c24 */ /* 0x000fe2000f8e02ff */
[C---:B------:R-:W-:Y:S01]  /*1620*/  SEL R52, R27.reuse, R52, !P4 ;  /* 0x000000341b347207 */ /* 0x040fe20006000000 */
[----:B------:R-:W-:Y:S01]  /*1630*/  IMAD R28, R28, UR4, RZ ;  /* 0x000000041c1c7c24 */ /* 0x000fe2000f8e02ff */
[----:B------:R-:W-:Y:S01]  /*1640*/  SEL R27, R27, R54, !P4 ;  /* 0x000000361b1b7207 */ /* 0x000fe20006000000 */
[----:B------:R-:W-:Y:S01]  /*1650*/  IMAD R48, R48, UR4, RZ ;  /* 0x0000000430307c24 */ /* 0x000fe2000f8e02ff */
[----:B------:R-:W-:Y:S01]  /*1660*/  LEA R113, P2, R22, UR10, 0x1 ;  /* 0x0000000a16717c11 */ /* 0x000fe2000f8408ff */
[----:B------:R-:W-:Y:S01]  /*1670*/  IMAD R50, R50, UR4, RZ ;  /* 0x0000000432327c24 */ /* 0x000fe2000f8e02ff */
[----:B------:R-:W-:Y:S01]  /*1680*/  LEA R111, P1, R24, UR10, 0x1 ;  /* 0x0000000a186f7c11 */ /* 0x000fe2000f8208ff */
[----:B------:R-:W-:Y:S01]  /*1690*/  IMAD R52, R52, UR4, RZ ;  /* 0x0000000434347c24 */ /* 0x000fe2000f8e02ff */
[----:B------:R-:W-:Y:S01]  /*16a0*/  @!P6 LOP3.LUT R20, RZ, R26, RZ, 0x33, !PT ;  /* 0x0000001aff14e212 */ /* 0x000fe200078e33ff */
[----:B------:R-:W-:Y:S01]  /*16b0*/  IMAD R27, R27, UR4, RZ ;  /* 0x000000041b1b7c24 */ /* 0x000fe2000f8e02ff */
[----:B------:R-:W-:Y:S01]  /*16c0*/  LEA.HI.X.SX32 R112, R22, UR11, 0x1, P2 ;  /* 0x0000000b16707c11 */ /* 0x000fe200090f0eff */
[----:B------:R-:W-:Y:S01]  /*16d0*/  IMAD.SHL.U32 R63, R63, 0x20, RZ ;  /* 0x000000203f3f7824 */ /* 0x000fe200078e00ff */
[----:B------:R-:W-:Y:S01]  /*16e0*/  LEA.HI.X.SX32 R110, R24, UR11, 0x1, P1 ;  /* 0x0000000b186e7c11 */ /* 0x000fe200088f0eff */
[----:B------:R-:W-:Y:S01]  /*16f0*/  ULDC UR4, c[0x0][0x234] ;  /* 0x00008d0000047ab9 */ /* 0x000fe20000000800 */
[----:B------:R-:W-:Y:S01]  /*1700*/  LEA R92, P0, R30, UR10, 0x1 ;  /* 0x0000000a1e5c7c11 */ /* 0x000fe2000f8008ff */
[----:B------:R-:W-:Y:S01]  /*1710*/  IMAD R20, R20, UR4, RZ ;  /* 0x0000000414147c24 */ /* 0x000fe2000f8e02ff */
[----:B------:R-:W-:-:S02]  /*1720*/  LEA R88, P4, R32, UR10, 0x1 ;  /* 0x0000000a20587c11 */ /* 0x000fc4000f8808ff */
[----:B------:R-:W-:Y:S02]  /*1730*/  CS2R R54, SRZ ;  /* 0x0000000000367805 */ /* 0x000fe4000001ff00 */
[----:B------:R-:W-:Y:S01]  /*1740*/  LEA R90, P6, R34, UR10, 0x1 ;  /* 0x0000000a225a7c11 */ /* 0x000fe2000f8c08ff */
[----:B------:R-:W-:Y:S01]  /*1750*/  IMAD.WIDE R82, R20, 0x2, RZ ;  /* 0x0000000214527825 */ /* 0x000fe200078e02ff */
[----:B------:R-:W-:Y:S02]  /*1760*/  LEA R84, P5, R36, UR10, 0x1 ;  /* 0x0000000a24547c11 */ /* 0x000fe4000f8a08ff */
[----:B------:R-:W-:Y:S02]  /*1770*/  LEA R87, P3, R38, UR10, 0x1 ;  /* 0x0000000a26577c11 */ /* 0x000fe4000f8608ff */
[----:B------:R-:W-:Y:S02]  /*1780*/  LEA R64, P2, R40, UR10, 0x1 ;  /* 0x0000000a28407c11 */ /* 0x000fe4000f8408ff */
[----:B------:R-:W-:-:S02]  /*1790*/  LEA R66, P1, R42, UR10, 0x1 ;  /* 0x0000000a2a427c11 */ /* 0x000fc4000f8208ff */
[----:B------:R-:W-:Y:S02]  /*17a0*/  LOP3.LUT R31, R29, 0x30, R31, 0xf8, !PT ;  /* 0x000000301d1f7812 */ /* 0x000fe400078ef81f */
[----:B------:R-:W-:Y:S02]  /*17b0*/  LEA.HI.X.SX32 R93, R30, UR11, 0x1, P0 ;  /* 0x0000000b1e5d7c11 */ /* 0x000fe400080f0eff */
[----:B------:R-:W-:Y:S02]  /*17c0*/  LEA.HI.X.SX32 R89, R32, UR11, 0x1, P4 ;  /* 0x0000000b20597c11 */ /* 0x000fe4000a0f0eff */
[----:B------:R-:W-:Y:S02]  /*17d0*/  LEA.HI.X.SX32 R91, R34, UR11, 0x1, P6 ;  /* 0x0000000b225b7c11 */ /* 0x000fe4000b0f0eff */
[----:B------:R-:W-:Y:S02]  /*17e0*/  LEA.HI.X.SX32 R85, R36, UR11, 0x1, P5 ;  /* 0x0000000b24557c11 */ /* 0x000fe4000a8f0eff */
[----:B------:R-:W-:-:S02]  /*17f0*/  LEA.HI.X.SX32 R86, R38, UR11, 0x1, P3 ;  /* 0x0000000b26567c11 */ /* 0x000fc400098f0eff */
[----:B------:R-:W-:Y:S02]  /*1800*/  LEA.HI.X.SX32 R65, R40, UR11, 0x1, P2 ;  /* 0x0000000b28417c11 */ /* 0x000fe400090f0eff */
[----:B------:R-:W-:Y:S02]  /*1810*/  CS2R R40, SRZ ;  /* 0x0000000000287805 */ /* 0x000fe4000001ff00 */
[----:B------:R-:W-:Y:S02]  /*1820*/  LEA.HI.X.SX32 R67, R42, UR11, 0x1, P1 ;  /* 0x0000000b2a437c11 */ /* 0x000fe400088f0eff */
[----:B------:R-:W-:Y:S02]  /*1830*/  CS2R R42, SRZ ;  /* 0x00000000002a7805 */ /* 0x000fe4000001ff00 */
[----:B------:R-:W-:Y:S02]  /*1840*/  LEA R68, P0, R44, UR10, 0x1 ;  /* 0x0000000a2c447c11 */ /* 0x000fe4000f8008ff */
[----:B------:R-:W-:-:S02]  /*1850*/  LEA R70, P4, R46, UR10, 0x1 ;  /* 0x0000000a2e467c11 */ /* 0x000fc4000f8808ff */
[----:B------:R-:W-:Y:S02]  /*1860*/  LEA R74, P6, R28, UR10, 0x1 ;  /* 0x0000000a1c4a7c11 */ /* 0x000fe4000f8c08ff */
[----:B------:R-:W-:Y:S02]  /*1870*/  LEA R76, P5, R48, UR10, 0x1 ;  /* 0x0000000a304c7c11 */ /* 0x000fe4000f8a08ff */
[----:B------:R-:W-:Y:S02]  /*1880*/  LEA R78, P3, R50, UR10, 0x1 ;  /* 0x0000000a324e7c11 */ /* 0x000fe4000f8608ff */
[----:B------:R-:W-:Y:S02]  /*1890*/  LEA R72, P2, R52, UR10, 0x1 ;  /* 0x0000000a34487c11 */ /* 0x000fe4000f8408ff */
[----:B------:R-:W-:Y:S02]  /*18a0*/  LEA R80, P1, R27, UR10, 0x1 ;  /* 0x0000000a1b507c11 */ /* 0x000fe4000f8208ff */
[----:B------:R-:W-:-:S02]  /*18b0*/  LOP3.LUT R98, R31, 0x10, R98, 0x78, !PT ;  /* 0x000000101f627812 */ /* 0x000fc400078e7862 */
[----:B------:R-:W-:Y:S02]  /*18c0*/  LEA.HI.X.SX32 R69, R44, UR11, 0x1, P0 ;  /* 0x0000000b2c457c11 */ /* 0x000fe400080f0eff */
[----:B------:R-:W-:Y:S02]  /*18d0*/  CS2R R44, SRZ ;  /* 0x00000000002c7805 */ /* 0x000fe4000001ff00 */
[----:B------:R-:W-:Y:S02]  /*18e0*/  LEA.HI.X.SX32 R71, R46, UR11, 0x1, P4 ;  /* 0x0000000b2e477c11 */ /* 0x000fe4000a0f0eff */
[----:B------:R-:W-:Y:S02]  /*18f0*/  CS2R R46, SRZ ;  /* 0x00000000002e7805 */ /* 0x000fe4000001ff00 */
[----:B------:R-:W-:Y:S02]  /*1900*/  LEA.HI.X.SX32 R75, R28, UR11, 0x1, P6 ;  /* 0x0000000b1c4b7c11 */ /* 0x000fe4000b0f0eff */
[----:B------:R-:W-:-:S02]  /*1910*/  LEA.HI.X.SX32 R77, R48, UR11, 0x1, P5 ;  /* 0x0000000b304d7c11 */ /* 0x000fc4000a8f0eff */
[----:B------:R-:W-:Y:S02]  /*1920*/  CS2R R48, SRZ ;  /* 0x0000000000307805 */ /* 0x000fe4000001ff00 */
[----:B------:R-:W-:Y:S02]  /*1930*/  LEA.HI.X.SX32 R79, R50, UR11, 0x1, P3 ;  /* 0x0000000b324f7c11 */ /* 0x000fe400098f0eff */
[----:B------:R-:W-:Y:S02]  /*1940*/  CS2R R50, SRZ ;  /* 0x0000000000327805 */ /* 0x000fe4000001ff00 */
[----:B------:R-:W-:Y:S02]  /*1950*/  LEA.HI.X.SX32 R73, R52, UR11, 0x1, P2 ;  /* 0x0000000b34497c11 */ /* 0x000fe400090f0eff */
[----:B------:R-:W-:Y:S02]  /*1960*/  CS2R R52, SRZ ;  /* 0x0000000000347805 */ /* 0x000fe4000001ff00 */
[----:B------:R-:W-:Y:S01]  /*1970*/  LEA.HI.X.SX32 R81, R27, UR11, 0x1, P1 ;  /* 0x0000000b1b517c11 */ /* 0x000fe200088f0eff */
[----:B------:R-:W-:Y:S01]  /*1980*/  ULDC.64 UR10, c[0x0][0x210] ;  /* 0x00008400000a7ab9 */ /* 0x000fe20000000a00 */
[----:B------:R-:W-:-:S02]  /*1990*/  LOP3.LUT R98, R98, 0x200, R63, 0xf8, !PT ;  /* 0x0000020062627812 */ /* 0x000fc400078ef83f */
[----:B------:R-:W-:Y:S02]  /*19a0*/  LEA R102, P0, R106, UR10, 0x1 ;  /* 0x0000000a6a667c11 */ /* 0x000fe4000f8008ff */
[----:B------:R-:W-:Y:S02]  /*19b0*/  LEA R103, P1, R107, UR10, 0x1 ;  /* 0x0000000a6b677c11 */ /* 0x000fe4000f8208ff */
[----:B------:R-:W-:Y:S02]  /*19c0*/  LEA R104, P2, R108, UR10, 0x1 ;  /* 0x0000000a6c687c11 */ /* 0x000fe4000f8408ff */
[----:B------:R-:W-:Y:S02]  /*19d0*/  LEA R105, P3, R109, UR10, 0x1 ;  /* 0x0000000a6d697c11 */ /* 0x000fe4000f8608ff */
[----:B------:R-:W-:Y:S02]  /*19e0*/  LEA.HI.X.SX32 R106, R106, UR11, 0x1, P0 ;  /* 0x0000000b6a6a7c11 */ /* 0x000fe400080f0eff */
[----:B------:R-:W-:-:S02]  /*19f0*/  LEA.HI.X.SX32 R107, R107, UR11, 0x1, P1 ;  /* 0x0000000b6b6b7c11 */ /* 0x000fc400088f0eff */
[----:B------:R-:W-:Y:S02]  /*1a00*/  LEA.HI.X.SX32 R108, R108, UR11, 0x1, P2 ;  /* 0x0000000b6c6c7c11 */ /* 0x000fe400090f0eff */
[----:B------:R-:W-:Y:S02]  /*1a10*/  LEA.HI.X.SX32 R109, R109, UR11, 0x1, P3 ;  /* 0x0000000b6d6d7c11 */ /* 0x000fe400098f0eff */
[----:B------:R-:W-:-:S07]  /*1a20*/  LOP3.LUT R101, R98, 0x20, RZ, 0x3c, !PT ;  /* 0x0000002062657812 */ /* 0x000fce00078e3cff */
.L_x_2:
[----:B------:R-:W-:Y:S02]  /*1a30*/  ISETP.GE.AND P0, PT, R0, UR6, PT ;  /* 0x0000000600007c0c */ /* 0x000fe4000bf06270 */
[----:B------:R-:W-:Y:S02]  /*1a40*/  IADD3 R20, P1, R82, R105, RZ ;  /* 0x0000006952147210 */ /* 0x000fe40007f3e0ff */
[----:B------:R-:W-:Y:S02]  /*1a50*/  PRMT R34, RZ, 0x7610, R34 ;  /* 0x00007610ff227816 */ /* 0x000fe40000000022 */
[----:B------:R-:W-:Y:S01]  /*1a60*/  ISETP.GE.AND P3, PT, R3, UR6, PT ;  /* 0x0000000603007c0c */ /* 0x000fe2000bf66270 */
[----:B------:R-:W-:Y:S01]  /*1a70*/  IMAD.X R21, R83, 0x1, R109, P1 ;  /* 0x0000000153157824 */ /* 0x000fe200008e066d */
[----:B------:R-:W-:Y:S02]  /*1a80*/  ISETP.GE.AND P4, PT, R4, UR6, PT ;  /* 0x0000000604007c0c */ /* 0x000fe4000bf86270 */
[----:B------:R-:W-:-:S02]  /*1a90*/  ISETP.GE.AND P5, PT, R5, UR6, PT ;  /* 0x0000000605007c0c */ /* 0x000fc4000bfa6270 */
[C---:B------:R-:W-:Y:S01]  /*1aa0*/  IADD3 R24, P2, R82.reuse, R104, RZ ;  /* 0x0000006852187210 */ /* 0x040fe20007f5e0ff */
[----:B------:R0:W2:Y:S01]  /*1ab0*/  @!P0 LDG.E.U16 R34, desc[UR8][R20.64] ;  /* 0x0000000814228981 */ /* 0x0000a2000c1e1500 */
[C---:B------:R-:W-:Y:S02]  /*1ac0*/  IADD3 R22, P1, R82.reuse, R103, RZ ;  /* 0x0000006752167210 */ /* 0x040fe40007f3e0ff */
[----:B------:R-:W-:Y:S01]  /*1ad0*/  PRMT R35, RZ, 0x7610, R35 ;  /* 0x00007610ff237816 */ /* 0x000fe20000000023 */
[C---:B------:R-:W-:Y:S01]  /*1ae0*/  IMAD.X R25, R83.reuse, 0x1, R108, P2 ;  /* 0x0000000153197824 */ /* 0x040fe200010e066c */
[----:B------:R-:W-:Y:S01]  /*1af0*/  PRMT R36, RZ, 0x7610, R36 ;  /* 0x00007610ff247816 */ /* 0x000fe20000000024 */
[----:B------:R-:W-:Y:S01]  /*1b00*/  IMAD.X R23, R83, 0x1, R107, P1 ;  /* 0x0000000153177824 */ /* 0x000fe200008e066b */
[----:B------:R-:W-:Y:S02]  /*1b10*/  PRMT R32, RZ, 0x7610, R32 ;  /* 0x00007610ff207816 */ /* 0x000fe40000000020 */
[----:B------:R-:W3:Y:S01]  /*1b20*/  @!P3 LDG.E.U16 R35, desc[UR8][R24.64] ;  /* 0x000000081823b981 */ /* 0x000ee2000c1e1500 */
[----:B0-----:R-:W-:-:S03]  /*1b30*/  IADD3 R20, P0, R82, R102, RZ ;  /* 0x0000006652147210 */ /* 0x001fc60007f1e0ff */
[----:B------:R0:W4:Y:S02]  /*1b40*/  @!P4 LDG.E.U16 R36, desc[UR8][R22.64] ;  /* 0x000000081624c981 */ /* 0x000124000c1e1500 */
[----:B------:R-:W-:-:S05]  /*1b50*/  IMAD.X R21, R83, 0x1, R106, P0 ;  /* 0x0000000153157824 */ /* 0x000fca00000e066a */
[----:B------:R1:W5:Y:S01]  /*1b60*/  @!P5 LDG.E.U16 R32, desc[UR8][R20.64] ;  /* 0x000000081420d981 */ /* 0x000362000c1e1500 */
[----:B------:R-:W-:Y:S01]  /*1b70*/  BAR.SYNC.DEFER_BLOCKING 0x0 ;  /* 0x0000000000007b1d */ /* 0x000fe20000010000 */
[----:B------:R-:W-:Y:S01]  /*1b80*/  ISETP.GE.AND P0, PT, R2, UR6, PT ;  /* 0x0000000602007c0c */ /* 0x000fe2000bf06270 */
[C---:B0-----:R-:W-:Y:S01]  /*1b90*/  IMAD.WIDE R22, R97.reuse, 0x2, R72 ;  /* 0x0000000261167825 */ /* 0x041fe200078e0248 */
[----:B------:R-:W-:Y:S02]  /*1ba0*/  PRMT R33, RZ, 0x7610, R33 ;  /* 0x00007610ff217816 */ /* 0x000fe40000000021 */
[----:B------:R-:W-:Y:S01]  /*1bb0*/  PRMT R56, RZ, 0x7610, R56 ;  /* 0x00007610ff387816 */ /* 0x000fe20000000038 */
[----:B-1----:R-:W-:Y:S01]  /*1bc0*/  IMAD.WIDE R20, R97, 0x2, R80 ;  /* 0x0000000261147825 */ /* 0x002fe200078e0250 */
[----:B------:R-:W-:Y:S02]  /*1bd0*/  PRMT R39, RZ, 0x7610, R39 ;  /* 0x00007610ff277816 */ /* 0x000fe40000000027 */
[----:B------:R-:W-:Y:S01]  /*1be0*/  LOP3.LUT R87, R87, R86, RZ, 0x3c, !PT ;  /* 0x0000005657577212 */ /* 0x000fe200078e3cff */
[----:B------:R-:W-:Y:S01]  /*1bf0*/  IMAD.WIDE R24, R97, 0x2, R78 ;  /* 0x0000000261187825 */ /* 0x000fe200078e024e */
[----:B------:R-:W-:-:S02]  /*1c00*/  PRMT R37, RZ, 0x7610, R37 ;  /* 0x00007610ff257816 */ /* 0x000fc40000000025 */
[----:B------:R-:W-:Y:S01]  /*1c10*/  LOP3.LUT R86, R87, R86, RZ, 0x3c, !PT ;  /* 0x0000005657567212 */ /* 0x000fe200078e3cff */
[C---:B------:R-:W-:Y:S01]  /*1c20*/  IMAD.WIDE R58, R97.reuse, 0x2, R64 ;  /* 0x00000002613a7825 */ /* 0x040fe200078e0240 */
[----:B------:R-:W-:Y:S02]  /*1c30*/  PRMT R38, RZ, 0x7610, R38 ;  /* 0x00007610ff267816 */ /* 0x000fe40000000026 */
[----:B------:R-:W-:Y:S01]  /*1c40*/  PRMT R31, RZ, 0x7610, R31 ;  /* 0x00007610ff1f7816 */ /* 0x000fe2000000001f */
[----:B------:R-:W-:Y:S01]  /*1c50*/  IMAD.WIDE R26, R97, 0x2, R76 ;  /* 0x00000002611a7825 */ /* 0x000fe200078e024c */
[----:B------:R-:W-:Y:S02]  /*1c60*/  PRMT R30, RZ, 0x7610, R30 ;  /* 0x00007610ff1e7816 */ /* 0x000fe4000000001e */
[----:B------:R-:W-:Y:S02]  /*1c70*/  PRMT R29, RZ, 0x7610, R29 ;  /* 0x00007610ff1d7816 */ /* 0x000fe4000000001d */
[----:B------:R-:W-:Y:S01]  /*1c80*/  LOP3.LUT R113, R113, R112, RZ, 0x3c, !PT ;  /* 0x0000007071717212 */ /* 0x000fe200078e3cff */
[----:B------:R0:W5:Y:S01]  /*1c90*/  @!P0 LDG.E.U16 R33, desc[UR8][R20.64] ;  /* 0x0000000814218981 */ /* 0x000162000c1e1500 */
[----:B------:R-:W-:-:S03]  /*1ca0*/  LOP3.LUT R111, R111, R110, RZ, 0x3c, !PT ;  /* 0x0000006e6f6f7212 */ /* 0x000fc600078e3cff */
[----:B------:R1:W5:Y:S01]  /*1cb0*/  @!P0 LDG.E.U16 R56, desc[UR8][R22.64] ;  /* 0x0000000816388981 */ /* 0x000362000c1e1500 */
[----:B------:R-:W-:-:S03]  /*1cc0*/  LOP3.LUT R87, R87, R86, RZ, 0x3c, !PT ;  /* 0x0000005657577212 */ /* 0x000fc600078e3cff */
[----:B------:R1:W5:Y:S01]  /*1cd0*/  @!P0 LDG.E.U16 R39, desc[UR8][R24.64] ;  /* 0x0000000818278981 */ /* 0x000362000c1e1500 */
[----:B0-----:R-:W-:Y:S01]  /*1ce0*/  IMAD.WIDE R20, R97, 0x2, R74 ;  /* 0x0000000261147825 */ /* 0x001fe200078e024a */
[----:B------:R-:W-:Y:S02]  /*1cf0*/  LOP3.LUT R112, R113, R112, RZ, 0x3c, !PT ;  /* 0x0000007071707212 */ /* 0x000fe400078e3cff */
[----:B------:R0:W5:Y:S01]  /*1d00*/  @!P0 LDG.E.U16 R37, desc[UR8][R58.64] ;  /* 0x000000083a258981 */ /* 0x000162000c1e1500 */
[----:B-1----:R-:W-:Y:S01]  /*1d10*/  IMAD.WIDE R22, R97, 0x2, R70 ;  /* 0x0000000261167825 */ /* 0x002fe200078e0246 */
[----:B------:R-:W-:Y:S02]  /*1d20*/  LOP3.LUT R110, R111, R110, RZ, 0x3c, !PT ;  /* 0x0000006e6f6e7212 */ /* 0x000fe400078e3cff */
[----:B------:R1:W5:Y:S01]  /*1d30*/  @!P0 LDG.E.U16 R38, desc[UR8][R26.64] ;  /* 0x000000081a268981 */ /* 0x000362000c1e1500 */
[----:B------:R-:W-:Y:S01]  /*1d40*/  IMAD.WIDE R24, R97, 0x2, R68 ;  /* 0x0000000261187825 */ /* 0x000fe200078e0244 */
[----:B------:R-:W-:-:S02]  /*1d50*/  PRMT R28, RZ, 0x7610, R28 ;  /* 0x00007610ff1c7816 */ /* 0x000fc4000000001c */
[----:B------:R1:W5:Y:S01]  /*1d60*/  @!P0 LDG.E.U16 R31, desc[UR8][R20.64] ;  /* 0x00000008141f8981 */ /* 0x000362000c1e1500 */
[----:B------:R-:W-:Y:S02]  /*1d70*/  PRMT R114, RZ, 0x7610, R114 ;  /* 0x00007610ff727816 */ /* 0x000fe40000000072 */
[----:B0-----:R-:W-:Y:S01]  /*1d80*/  PRMT R59, RZ, 0x7610, R59 ;  /* 0x00007610ff3b7816 */ /* 0x001fe2000000003b */
[----:B------:R0:W5:Y:S01]  /*1d90*/  @!P0 LDG.E.U16 R30, desc[UR8][R22.64] ;  /* 0x00000008161e8981 */ /* 0x000162000c1e1500 */
[----:B------:R-:W-:Y:S01]  /*1da0*/  PRMT R58, RZ, 0x7610, R58 ;  /* 0x00007610ff3a7816 */ /* 0x000fe2000000003a */
[----:B-1----:R-:W-:Y:S02]  /*1db0*/  IMAD.WIDE R26, R97, 0x2, R66 ;  /* 0x00000002611a7825 */ /* 0x002fe400078e0242 */
[----:B------:R1:W5:Y:S01]  /*1dc0*/  @!P0 LDG.E.U16 R29, desc[UR8][R24.64] ;  /* 0x00000008181d8981 */ /* 0x000362000c1e1500 */
[----:B------:R-:W-:Y:S01]  /*1dd0*/  LOP3.LUT R113, R113, R112, RZ, 0x3c, !PT ;  /* 0x0000007071717212 */ /* 0x000fe200078e3cff */
[----:B------:R-:W-:Y:S01]  /*1de0*/  IMAD.WIDE R20, R97, 0x2, R86 ;  /* 0x0000000261147825 */ /* 0x000fe200078e0256 */
[----:B------:R-:W-:Y:S01]  /*1df0*/  LOP3.LUT R111, R111, R110, RZ, 0x3c, !PT ;  /* 0x0000006e6f6f7212 */ /* 0x000fe200078e3cff */
[----:B------:R1:W5:Y:S02]  /*1e00*/  @!P0 LDG.E.U16 R28, desc[UR8][R26.64] ;  /* 0x000000081a1c8981 */ /* 0x000364000c1e1500 */
[C---:B0-----:R-:W-:Y:S01]  /*1e10*/  IMAD.WIDE R22, R97.reuse, 0x2, R84 ;  /* 0x0000000261167825 */ /* 0x041fe200078e0254 */
[----:B------:R-:W-:Y:S01]  /*1e20*/  PRMT R57, RZ, 0x7610, R57 ;  /* 0x00007610ff397816 */ /* 0x000fe20000000039 */
[----:B------:R0:W5:Y:S02]  /*1e30*/  @!P0 LDG.E.U16 R114, desc[UR8][R20.64] ;  /* 0x0000000814728981 */ /* 0x000164000c1e1500 */
[C---:B-1----:R-:W-:Y:S01]  /*1e40*/  IMAD.WIDE R24, R97.reuse, 0x2, R90 ;  /* 0x0000000261187825 */ /* 0x042fe200078e025a */
[----:B------:R-:W-:Y:S01]  /*1e50*/  PRMT R115, RZ, 0x7610, R115 ;  /* 0x00007610ff737816 */ /* 0x000fe20000000073 */
[----:B------:R1:W5:Y:S01]  /*1e60*/  @!P0 LDG.E.U16 R59, desc[UR8][R22.64] ;  /* 0x00000008163b8981 */ /* 0x000362000c1e1500 */
[----:B------:R-:W-:Y:S01]  /*1e70*/  PRMT R117, RZ, 0x7610, R117 ;  /* 0x00007610ff757816 */ /* 0x000fe20000000075 */
[C---:B------:R-:W-:Y:S01]  /*1e80*/  IMAD.WIDE R26, R97.reuse, 0x2, R88 ;  /* 0x00000002611a7825 */ /* 0x040fe200078e0258 */
[----:B------:R-:W-:Y:S01]  /*1e90*/  PRMT R119, RZ, 0x7610, R119 ;  /* 0x00007610ff777816 */ /* 0x000fe20000000077 */
[----:B------:R1:W5:Y:S02]  /*1ea0*/  @!P0 LDG.E.U16 R58, desc[UR8][R24.64] ;  /* 0x00000008183a8981 */ /* 0x000364000c1e1500 */
[----:B0-----:R-:W-:-:S02]  /*1eb0*/  IMAD.WIDE R20, R97, 0x2, R92 ;  /* 0x0000000261147825 */ /* 0x001fc400078e025c */
[----:B------:R-:W5:Y:S02]  /*1ec0*/  @!P0 LDG.E.U16 R57, desc[UR8][R26.64] ;  /* 0x000000081a398981 */ /* 0x000f64000c1e1500 */
[C---:B-1----:R-:W-:Y:S02]  /*1ed0*/  IMAD.WIDE R22, R97.reuse, 0x2, R110 ;  /* 0x0000000261167825 */ /* 0x042fe400078e026e */
[----:B------:R-:W5:Y:S02]  /*1ee0*/  @!P0 LDG.E.U16 R115, desc[UR8][R20.64] ;  /* 0x0000000814738981 */ /* 0x000f64000c1e1500 */
[----:B------:R-:W-:Y:S02]  /*1ef0*/  IMAD.WIDE R24, R97, 0x2, R112 ;  /* 0x0000000261187825 */ /* 0x000fe400078e0270 */
[----:B------:R-:W5:Y:S04]  /*1f00*/  @!P0 LDG.E.U16 R117, desc[UR8][R22.64] ;  /* 0x0000000816758981 */ /* 0x000f68000c1e1500 */
[----:B------:R-:W5:Y:S01]  /*1f10*/  @!P0 LDG.E.U16 R119, desc[UR8][R24.64] ;  /* 0x0000000818778981 */ /* 0x000f62000c1e1500 */
[----:B------:R-:W-:-:S05]  /*1f20*/  VIADD R100, R100, 0xffffffff ;  /* 0xffffffff64647836 */ /* 0x000fca0000000000 */
[----:B------:R-:W-:Y:S01]  /*1f30*/  ISETP.NE.U32.AND P0, PT, R100, RZ, PT ;  /* 0x000000ff6400720c */ /* 0x000fe20003f05070 */
[----:B------:R-:W-:Y:S01]  /*1f40*/  UIADD3 UR6, UR6, -0x20, URZ ;  /* 0xffffffe006067890 */ /* 0x000fe2000fffe03f */
[----:B------:R-:W-:-:S04]  /*1f50*/  IMAD.WIDE R92, R99, 0x2, R92 ;  /* 0x00000002635c7825 */ /* 0x000fc800078e025c */
        /* <DEDUP_REMOVED lines=12> */
[----:B------:R-:W-:Y:S01]  /*2020*/  IMAD.WIDE R82, R96, 0x2, R82 ;  /* 0x0000000260527825 */ /* 0x000fe200078e0252 */
[----:B--2---:R-:W-:Y:S04]  /*2030*/  STS.U16 [R94+UR5+0x2000], R34 ;  /* 0x002000225e007988 */ /* 0x004fe80008000405 */
[----:B---3--:R-:W-:Y:S04]  /*2040*/  STS.U16 [R94+UR5+0x2200], R35 ;  /* 0x002200235e007988 */ /* 0x008fe80008000405 */
[----:B----4-:R-:W-:Y:S04]  /*2050*/  STS.U16 [R94+UR5+0x2400], R36 ;  /* 0x002400245e007988 */ /* 0x010fe80008000405 */
[----:B-----5:R-:W-:Y:S04]  /*2060*/  STS.U16 [R94+UR5+0x2600], R32 ;  /* 0x002600205e007988 */ /* 0x020fe80008000405 */
[----:B------:R-:W-:Y:S04]  /*2070*/  STS.U16 [R94+UR5], R33 ;  /* 0x000000215e007988 */ /* 0x000fe80008000405 */
[----:B------:R-:W-:Y:S04]  /*2080*/  STS.U16 [R94+UR5+0x200], R56 ;  /* 0x000200385e007988 */ /* 0x000fe80008000405 */
        /* <DEDUP_REMOVED lines=11> */
[----:B------:R0:W-:Y:S04]  /*2140*/  STS.U16 [R94+UR5+0x1a00], R115 ;  /* 0x001a00735e007988 */ /* 0x0001e80008000405 */
[----:B------:R-:W-:Y:S04]  /*2150*/  STS.U16 [R94+UR5+0x1c00], R117 ;  /* 0x001c00755e007988 */ /* 0x000fe80008000405 */
[----:B------:R-:W-:Y:S01]  /*2160*/  STS.U16 [R94+UR5+0x1e00], R119 ;  /* 0x001e00775e007988 */ /* 0x000fe20008000405 */
[----:B------:R-:W-:Y:S06]  /*2170*/  BAR.SYNC.DEFER_BLOCKING 0x0 ;  /* 0x0000000000007b1d */ /* 0x000fec0000010000 */
[----:B------:R-:W-:Y:S04]  /*2180*/  LDSM.16.MT88.4 R56, [R98+UR5+0x2000] ;  /* 0x002000056238783b */ /* 0x000fe80008004200 */
[----:B------:R-:W1:Y:S04]  /*2190*/  LDSM.16.M88.4 R20, [R95] ;  /* 0x000000005f14783b */ /* 0x000e680000000200 */
[----:B------:R-:W2:Y:S04]  /*21a0*/  LDSM.16.M88.4 R36, [R95+0x1000] ;  /* 0x001000005f24783b */ /* 0x000ea80000000200 */
[----:B------:R-:W3:Y:S04]  /*21b0*/  LDSM.16.MT88.4 R32, [R101+UR5+0x2000] ;  /* 0x002000056520783b */ /* 0x000ee80008004200 */
[----:B------:R-:W4:Y:S04]  /*21c0*/  LDSM.16.MT88.4 R24, [R98+UR5+0x2400] ;  /* 0x002400056218783b */ /* 0x000f280008004200 */
[----:B------:R-:W5:Y:S01]  /*21d0*/  LDSM.16.MT88.4 R28, [R101+UR5+0x2400] ;  /* 0x00240005651c783b */ /* 0x000f620008004200 */
[C---:B0-----:R-:W-:Y:S01]  /*21e0*/  IMAD.WIDE R114, R99.reuse, 0x2, R112 ;  /* 0x0000000263727825 */ /* 0x041fe200078e0270 */
[C---:B-1----:R-:W-:Y:S06]  /*21f0*/  HMMA.16816.F32 R52, R56.reuse, R20, R52 ;  /* 0x000000143834723c */ /* 0x042fec0000001834 */
[----:B--2---:R-:W-:Y:S06]  /*2200*/  HMMA.16816.F32 R44, R56, R36, R44 ;  /* 0x00000024382c723c */ /* 0x004fec000000182c */
[C---:B---3--:R-:W-:Y:S06]  /*2210*/  HMMA.16816.F32 R48, R32.reuse, R20, R48 ;  /* 0x000000142030723c */ /* 0x048fec0000001830 */
[----:B------:R-:W-:Y:S01]  /*2220*/  HMMA.16816.F32 R40, R32, R36, R40 ;  /* 0x000000242028723c */ /* 0x000fe20000001828 */
[----:B------:R-:W-:-:S04]  /*2230*/  IMAD.WIDE R56, R99, 0x2, R110 ;  /* 0x0000000263387825 */ /* 0x000fc800078e026e */
[----:B------:R-:W-:Y:S01]  /*2240*/  IMAD.WIDE R20, R99, 0x2, R86 ;  /* 0x0000000263147825 */ /* 0x000fe200078e0256 */
[----:B----4-:R-:W-:Y:S03]  /*2250*/  HMMA.16816.F32 R52, R24, R22, R52 ;  /* 0x000000161834723c */ /* 0x010fe60000001834 */
[----:B------:R-:W-:-:S03]  /*2260*/  IMAD.MOV.U32 R113, RZ, RZ, R114 ;  /* 0x000000ffff717224 */ /* 0x000fc600078e0072 */
[----:B------:R-:W-:Y:S01]  /*2270*/  HMMA.16816.F32 R44, R24, R38, R44 ;  /* 0x00000026182c723c */ /* 0x000fe2000000182c */
[----:B------:R-:W-:Y:S02]  /*2280*/  IMAD.MOV.U32 R112, RZ, RZ, R115 ;  /* 0x000000ffff707224 */ /* 0x000fe400078e0073 */
[----:B------:R-:W-:-:S03]  /*2290*/  IMAD.MOV.U32 R111, RZ, RZ, R56 ;  /* 0x000000ffff6f7224 */ /* 0x000fc600078e0038 */
[----:B-----5:R-:W-:Y:S01]  /*22a0*/  HMMA.16816.F32 R48, R28, R22, R48 ;  /* 0x000000161c30723c */ /* 0x020fe20000001830 */
[----:B------:R-:W-:Y:S02]  /*22b0*/  IMAD.MOV.U32 R110, RZ, RZ, R57 ;  /* 0x000000ffff6e7224 */ /* 0x000fe400078e0039 */
[----:B------:R-:W-:-:S03]  /*22c0*/  IMAD.MOV.U32 R87, RZ, RZ, R20 ;  /* 0x000000ffff577224 */ /* 0x000fc600078e0014 */
[----:B------:R-:W-:Y:S01]  /*22d0*/  HMMA.16816.F32 R40, R28, R38, R40 ;  /* 0x000000261c28723c */ /* 0x000fe20000001828 */
[----:B------:R-:W-:Y:S01]  /*22e0*/  IMAD.MOV.U32 R86, RZ, RZ, R21 ;  /* 0x000000ffff567224 */ /* 0x000fe200078e0015 */
[----:B------:R-:W-:-:S07]  /*22f0*/  NOP ;  /* 0x0000000000007918 */ /* 0x000fce0000000000 */
[----:B------:R-:W-:-:S15]  /*2300*/  @P0 BRA `(.L_x_2) ;  /* 0xfffffff400c80947 */ /* 0x000fde000383ffff */
[----:B------:R-:W-:Y:S02]  /*2310*/  F2FP.F16.F32.PACK_AB R43, R43, R51 ;  /* 0x000000332b2b723e */ /* 0x000fe400000000ff */
[----:B------:R-:W-:Y:S02]  /*2320*/  F2FP.F16.F32.PACK_AB R42, R42, R50 ;  /* 0x000000322a2a723e */ /* 0x000fe400000000ff */
[----:B------:R-:W-:Y:S02]  /*2330*/  F2FP.F16.F32.PACK_AB R41, R41, R49 ;  /* 0x000000312929723e */ /* 0x000fe400000000ff */
[----:B------:R-:W-:Y:S02]  /*2340*/  F2FP.F16.F32.PACK_AB R40, R40, R48 ;  /* 0x000000302828723e */ /* 0x000fe400000000ff */
[----:B------:R-:W-:Y:S02]  /*2350*/  F2FP.F16.F32.PACK_AB R47, R47, R55 ;  /* 0x000000372f2f723e */ /* 0x000fe400000000ff */
[----:B------:R-:W-:-:S02]  /*2360*/  F2FP.F16.F32.PACK_AB R46, R46, R54 ;  /* 0x000000362e2e723e */ /* 0x000fc400000000ff */
[----:B------:R-:W-:Y:S02]  /*2370*/  F2FP.F16.F32.PACK_AB R45, R45, R53 ;  /* 0x000000352d2d723e */ /* 0x000fe400000000ff */
[----:B------:R-:W-:-:S07]  /*2380*/  F2FP.F16.F32.PACK_AB R44, R44, R52 ;  /* 0x000000342c2c723e */ /* 0x000fce00000000ff */
.L_x_1:
[----:B------:R-:W0:Y:S01]  /*2390*/  S2R R4, SR_TID.X ;  /* 0x0000000000047919 */ /* 0x000e220000002100 */
[----:B------:R-:W1:Y:S01]  /*23a0*/  S2UR UR5, SR_CgaCtaId ;  /* 0x00000000000579c3 */ /* 0x000e620000008800 */
[----:B------:R-:W-:Y:S01]  /*23b0*/  LOP3.LUT R63, R63, 0x60, RZ, 0xc0, !PT ;  /* 0x000000603f3f7812 */ /* 0x000fe200078ec0ff */
[----:B------:R-:W-:-:S06]  /*23c0*/  UMOV UR4, 0x400 ;  /* 0x0000040000047882 */ /* 0x000fcc0000000000 */
[----:B------:R-:W-:Y:S08]  /*23d0*/  BAR.SYNC.DEFER_BLOCKING 0x0 ;  /* 0x0000000000007b1d */ /* 0x000ff00000010000 */
[----:B------:R-:W2:Y:S01]  /*23e0*/  LDC R49, c[0x0][0x248] ;  /* 0x00009200ff317b82 */ /* 0x000ea20000000800 */
[----:B------:R-:W-:Y:S01]  /*23f0*/  ULDC.64 UR10, c[0x0][0x228] ;  /* 0x00008a00000a7ab9 */ /* 0x000fe20000000a00 */
[----:B------:R-:W-:Y:S01]  /*2400*/  ULDC.64 UR6, c[0x0][0x220] ;  /* 0x0000880000067ab9 */ /* 0x000fe20000000a00 */
[----:B------:R-:W-:-:S04]  /*2410*/  ISETP.GE.AND P0, PT, R62, UR10, PT ;  /* 0x0000000a3e007c0c */ /* 0x000fc8000bf06270 */
[----:B------:R-:W-:Y:S02]  /*2420*/  ISETP.LT.AND P6, PT, R6, UR11, !P0 ;  /* 0x0000000b06007c0c */ /* 0x000fe4000c7c1270 */
[----:B------:R-:W-:Y:S02]  /*2430*/  ISETP.LT.AND P3, PT, R8, UR11, !P0 ;  /* 0x0000000b08007c0c */ /* 0x000fe4000c761270 */
[----:B------:R-:W-:Y:S02]  /*2440*/  ISETP.LT.AND P4, PT, R7, UR11, !P0 ;  /* 0x0000000b07007c0c */ /* 0x000fe4000c781270 */
[----:B------:R-:W-:Y:S01]  /*2450*/  ISETP.LT.AND P2, PT, R10, UR11, !P0 ;  /* 0x0000000b0a007c0c */ /* 0x000fe2000c741270 */
[----:B-1----:R-:W-:Y:S01]  /*2460*/  ULEA UR4, UR5, UR4, 0x18 ;  /* 0x0000000405047291 */ /* 0x002fe2000f8ec03f */
[----:B------:R-:W-:Y:S02]  /*2470*/  ISETP.LT.AND P5, PT, R11, UR11, !P0 ;  /* 0x0000000b0b007c0c */ /* 0x000fe4000c7a1270 */
[----:B------:R-:W-:-:S02]  /*2480*/  ULDC UR5, c[0x0][0x244] ;  /* 0x0000910000057ab9 */ /* 0x000fc40000000800 */
[----:B------:R-:W-:Y:S01]  /*2490*/  IMAD R62, R62, UR5, RZ ;  /* 0x000000053e3e7c24 */ /* 0x000fe2000f8e02ff */
[C---:B0-----:R-:W-:Y:S01]  /*24a0*/  LOP3.LUT R0, R4.reuse, 0xe0, RZ, 0xc0, !PT ;  /* 0x000000e004007812 */ /* 0x041fe200078ec0ff */
[C---:B------:R-:W-:Y:S02]  /*24b0*/  IMAD.SHL.U32 R2, R4.reuse, 0x100, RZ ;  /* 0x0000010004027824 */ /* 0x040fe400078e00ff */
[----:B------:R-:W-:Y:S01]  /*24c0*/  IMAD.SHL.U32 R3, R4, 0x4, RZ ;  /* 0x0000000404037824 */ /* 0x000fe200078e00ff */
[----:B------:R-:W-:Y:S01]  /*24d0*/  LEA R37, P1, R62, UR6, 0x1 ;  /* 0x000000063e257c11 */ /* 0x000fe2000f8208ff */
[----:B------:R-:W-:Y:S01]  /*24e0*/  IMAD R63, R0, 0x8, R63 ;  /* 0x00000008003f7824 */ /* 0x000fe200078e023f */
[----:B------:R-:W-:Y:S01]  /*24f0*/  LOP3.LUT R0, R4, 0x1c, RZ, 0xc0, !PT ;  /* 0x0000001c04007812 */ /* 0x000fe200078ec0ff */
[----:B--2---:R-:W-:Y:S01]  /*2500*/  IMAD R8, R8, R49, RZ ;  /* 0x0000003108087224 */ /* 0x004fe200078e02ff */
[----:B------:R-:W-:Y:S02]  /*2510*/  LOP3.LUT R2, R2, 0x1800, RZ, 0xc0, !PT ;  /* 0x0000180002027812 */ /* 0x000fe400078ec0ff */
[----:B------:R-:W-:Y:S01]  /*2520*/  SHF.R.U32.HI R4, RZ, 0x1, R4 ;  /* 0x00000001ff047819 */ /* 0x000fe20000011604 */
[----:B------:R-:W-:Y:S01]  /*2530*/  IMAD.IADD R0, R0, 0x1, R63 ;  /* 0x0000000100007824 */ /* 0x000fe200078e023f */
[----:B------:R-:W-:-:S02]  /*2540*/  LOP3.LUT R5, R2, 0xfc, R3, 0xf8, !PT ;  /* 0x000000fc02057812 */ /* 0x000fc400078ef803 */
[----:B------:R-:W-:Y:S02]  /*2550*/  LEA.HI.X.SX32 R39, R62, UR7, 0x1, P1 ;  /* 0x000000073e277c11 */ /* 0x000fe400088f0eff */
[C---:B------:R-:W-:Y:S01]  /*2560*/  LOP3.LUT R2, R0.reuse, 0x20, RZ, 0x3c, !PT ;  /* 0x0000002000027812 */ /* 0x040fe200078e3cff */
[----:B------:R-:W-:Y:S01]  /*2570*/  STS [R0+UR4], R44 ;  /* 0x0000002c00007988 */ /* 0x000fe20008000804 */
[C---:B------:R-:W-:Y:S02]  /*2580*/  LOP3.LUT R3, R0.reuse, 0x40, RZ, 0x3c, !PT ;  /* 0x0000004000037812 */ /* 0x040fe400078e3cff */
[----:B------:R-:W-:Y:S01]  /*2590*/  LOP3.LUT R20, R5, 0x60, R4, 0x78, !PT ;  /* 0x0000006005147812 */ /* 0x000fe200078e7804 */
[----:B------:R0:W-:Y:S01]  /*25a0*/  STS [R0+UR4+0x80], R45 ;  /* 0x0000802d00007988 */ /* 0x0001e20008000804 */
[----:B------:R-:W-:Y:S01]  /*25b0*/  LOP3.LUT R4, R0, 0x60, RZ, 0x3c, !PT ;  /* 0x0000006000047812 */ /* 0x000fe200078e3cff */
[-C--:B------:R-:W-:Y:S02]  /*25c0*/  IMAD R5, R7, R49.reuse, RZ ;  /* 0x0000003107057224 */ /* 0x080fe400078e02ff */
[----:B------:R-:W-:Y:S04]  /*25d0*/  STS [R2+UR4+0x800], R46 ;  /* 0x0008002e02007988 */ /* 0x000fe80008000804 */
[----:B------:R1:W-:Y:S01]  /*25e0*/  STS [R2+UR4+0x880], R47 ;  /* 0x0008802f02007988 */ /* 0x0003e20008000804 */
[----:B0-----:R-:W-:-:S03]  /*25f0*/  IMAD R0, R6, R49, RZ ;  /* 0x0000003106007224 */ /* 0x001fc600078e02ff */
[----:B------:R-:W-:Y:S04]  /*2600*/  STS [R3+UR4+0x1000], R40 ;  /* 0x0010002803007988 */ /* 0x000fe80008000804 */
[----:B------:R0:W-:Y:S01]  /*2610*/  STS [R3+UR4+0x1080], R41 ;  /* 0x0010802903007988 */ /* 0x0001e20008000804 */
[----:B-1----:R-:W-:-:S03]  /*2620*/  LEA R2, P1, R0, R37, 0x1 ;  /* 0x0000002500027211 */ /* 0x002fc600078208ff */
[----:B------:R-:W-:Y:S04]  /*2630*/  STS [R4+UR4+0x1800], R42 ;  /* 0x0018002a04007988 */ /* 0x000fe80008000804 */
[----:B------:R1:W-:Y:S01]  /*2640*/  STS [R4+UR4+0x1880], R43 ;  /* 0x0018802b04007988 */ /* 0x0003e20008000804 */
[----:B0-----:R-:W-:Y:S01]  /*2650*/  LEA.HI.X.SX32 R3, R0, R39, 0x1, P1 ;  /* 0x0000002700037211 */ /* 0x001fe200008f0eff */
[C---:B------:R-:W-:Y:S01]  /*2660*/  IMAD R0, R49.reuse, 0x20, R0 ;  /* 0x0000002031007824 */ /* 0x040fe200078e0200 */
[----:B------:R-:W-:Y:S03]  /*2670*/  BAR.SYNC.DEFER_BLOCKING 0x0 ;  /* 0x0000000000007b1d */ /* 0x000fe60000010000 */
[----:B------:R-:W-:Y:S01]  /*2680*/  IMAD R10, R49, 0x8, R0 ;  /* 0x00000008310a7824 */ /* 0x000fe200078e0200 */
[----:B-1----:R-:W-:-:S04]  /*2690*/  LEA R4, P1, R5, R37, 0x1 ;  /* 0x0000002505047211 */ /* 0x002fc800078208ff */
[----:B------:R-:W-:Y:S02]  /*26a0*/  LEA.HI.X.SX32 R5, R5, R39, 0x1, P1 ;  /* 0x0000002705057211 */ /* 0x000fe400008f0eff */
[C---:B------:R-:W-:Y:S01]  /*26b0*/  ISETP.LT.AND P1, PT, R9.reuse, UR11, !P0 ;  /* 0x0000000b09007c0c */ /* 0x040fe2000c721270 */
[----:B------:R-:W-:Y:S01]  /*26c0*/  IMAD R9, R9, R49, RZ ;  /* 0x0000003109097224 */ /* 0x000fe200078e02ff */
[----:B------:R-:W0:Y:S04]  /*26d0*/  LDS R21, [R20+UR4] ;  /* 0x0000000414157984 */ /* 0x000e280008000800 */
[----:B------:R-:W1:Y:S04]  /*26e0*/  LDS R23, [R20+UR4+0x100] ;  /* 0x0001000414177984 */ /* 0x000e680008000800 */
[----:B------:R-:W2:Y:S04]  /*26f0*/  LDS R25, [R20+UR4+0x200] ;  /* 0x0002000414197984 */ /* 0x000ea80008000800 */
[----:B------:R-:W3:Y:S04]  /*2700*/  LDS R27, [R20+UR4+0x300] ;  /* 0x00030004141b7984 */ /* 0x000ee80008000800 */
[----:B------:R-:W4:Y:S04]  /*2710*/  LDS R29, [R20+UR4+0x400] ;  /* 0x00040004141d7984 */ /* 0x000f280008000800 */
[----:B------:R-:W5:Y:S04]  /*2720*/  LDS R31, [R20+UR4+0x500] ;  /* 0x00050004141f7984 */ /* 0x000f680008000800 */
[----:B------:R-:W5:Y:S04]  /*2730*/  LDS R33, [R20+UR4+0x600] ;  /* 0x0006000414217984 */ /* 0x000f680008000800 */
[----:B------:R-:W5:Y:S04]  /*2740*/  LDS R35, [R20+UR4+0x700] ;  /* 0x0007000414237984 */ /* 0x000f680008000800 */
[----:B0-----:R0:W-:Y:S01]  /*2750*/  @P6 STG.E.U16 desc[UR8][R2.64], R21 ;  /* 0x0000001502006986 */ /* 0x0011e2000c101508 */
[----:B------:R-:W-:-:S03]  /*2760*/  LEA R6, P6, R8, R37, 0x1 ;  /* 0x0000002508067211 */ /* 0x000fc600078c08ff */
[----:B-1----:R1:W-:Y:S01]  /*2770*/  @P4 STG.E.U16 desc[UR8][R4.64], R23 ;  /* 0x0000001704004986 */ /* 0x0023e2000c101508 */
[----:B------:R-:W-:Y:S02]  /*2780*/  LEA.HI.X.SX32 R7, R8, R39, 0x1, P6 ;  /* 0x0000002708077211 */ /* 0x000fe400030f0eff */
[----:B------:R-:W-:-:S03]  /*2790*/  LEA R8, P4, R9, R37, 0x1 ;  /* 0x0000002509087211 */ /* 0x000fc600078808ff */
[----:B--2---:R2:W-:Y:S01]  /*27a0*/  @P3 STG.E.U16 desc[UR8][R6.64], R25 ;  /* 0x0000001906003986 */ /* 0x0045e2000c101508 */
[----:B------:R-:W-:Y:S02]  /*27b0*/  LEA.HI.X.SX32 R9, R9, R39, 0x1, P4 ;  /* 0x0000002709097211 */ /* 0x000fe400020f0eff */
[----:B0-----:R-:W-:Y:S02]  /*27c0*/  LEA R2, P6, R0, R37, 0x1 ;  /* 0x0000002500027211 */ /* 0x001fe400078c08ff */
[----:B------:R-:W-:Y:S01]  /*27d0*/  ISETP.LT.AND P4, PT, R12, UR11, !P0 ;  /* 0x0000000b0c007c0c */ /* 0x000fe2000c781270 */
[----:B---3--:R0:W-:Y:S01]  /*27e0*/  @P1 STG.E.U16 desc[UR8][R8.64], R27 ;  /* 0x0000001b08001986 */ /* 0x0081e2000c101508 */
[----:B------:R-:W-:Y:S01]  /*27f0*/  LEA.HI.X.SX32 R3, R0, R39, 0x1, P6 ;  /* 0x0000002700037211 */ /* 0x000fe200030f0eff */
[----:B------:R-:W-:Y:S01]  /*2800*/  IMAD R0, R49, 0x8, R10 ;  /* 0x0000000831007824 */ /* 0x000fe200078e020a */
[C---:B-1----:R-:W-:Y:S02]  /*2810*/  LEA R4, P6, R10.reuse, R37, 0x1 ;  /* 0x000000250a047211 */ /* 0x042fe400078c08ff */
[----:B------:R-:W-:Y:S01]  /*2820*/  ISETP.LT.AND P3, PT, R13, UR11, !P0 ;  /* 0x0000000b0d007c0c */ /* 0x000fe2000c761270 */
[----:B----4-:R1:W-:Y:S01]  /*2830*/  @P2 STG.E.U16 desc[UR8][R2.64], R29 ;  /* 0x0000001d02002986 */ /* 0x0103e2000c101508 */
[----:B------:R-:W-:Y:S01]  /*2840*/  LEA.HI.X.SX32 R5, R10, R39, 0x1, P6 ;  /* 0x000000270a057211 */ /* 0x000fe200030f0eff */
[----:B------:R-:W-:Y:S01]  /*2850*/  IMAD R10, R49, 0x8, R0 ;  /* 0x00000008310a7824 */ /* 0x000fe200078e0200 */
[----:B--2---:R-:W-:-:S02]  /*2860*/  LEA R6, P6, R0, R37, 0x1 ;  /* 0x0000002500067211 */ /* 0x004fc400078c08ff */
[----:B------:R-:W-:Y:S01]  /*2870*/  ISETP.LT.AND P1, PT, R14, UR11, !P0 ;  /* 0x0000000b0e007c0c */ /* 0x000fe2000c721270 */
[----:B-----5:R2:W-:Y:S01]  /*2880*/  @P5 STG.E.U16 desc[UR8][R4.64], R31 ;  /* 0x0000001f04005986 */ /* 0x0205e2000c101508 */
[----:B------:R-:W-:Y:S01]  /*2890*/  LEA.HI.X.SX32 R7, R0, R39, 0x1, P6 ;  /* 0x0000002700077211 */ /* 0x000fe200030f0eff */
[----:B------:R-:W-:Y:S01]  /*28a0*/  IMAD R0, R49, 0x8, R10 ;  /* 0x0000000831007824 */ /* 0x000fe200078e020a */
[C---:B0-----:R-:W-:Y:S02]  /*28b0*/  LEA R8, P6, R10.reuse, R37, 0x1 ;  /* 0x000000250a087211 */ /* 0x041fe400078c08ff */
[----:B------:R-:W-:Y:S01]  /*28c0*/  ISETP.LT.AND P2, PT, R15, UR11, !P0 ;  /* 0x0000000b0f007c0c */ /* 0x000fe2000c741270 */
[----:B------:R0:W-:Y:S01]  /*28d0*/  @P4 STG.E.U16 desc[UR8][R6.64], R33 ;  /* 0x0000002106004986 */ /* 0x0001e2000c101508 */
[----:B------:R-:W-:Y:S01]  /*28e0*/  LEA.HI.X.SX32 R9, R10, R39, 0x1, P6 ;  /* 0x000000270a097211 */ /* 0x000fe200030f0eff */
[----:B------:R-:W-:Y:S01]  /*28f0*/  IMAD R10, R49, 0x8, R0 ;  /* 0x00000008310a7824 */ /* 0x000fe200078e0200 */
[----:B-1----:R-:W-:-:S02]  /*2900*/  LEA R2, P6, R0, R37, 0x1 ;  /* 0x0000002500027211 */ /* 0x002fc400078c08ff */
[----:B------:R-:W-:Y:S01]  /*2910*/  PRMT R21, R21, 0x7632, R21 ;  /* 0x0000763215157816 */ /* 0x000fe20000000015 */
[----:B------:R1:W-:Y:S01]  /*2920*/  @P3 STG.E.U16 desc[UR8][R8.64], R35 ;  /* 0x0000002308003986 */ /* 0x0003e2000c101508 */
[----:B------:R-:W-:Y:S01]  /*2930*/  LEA.HI.X.SX32 R3, R0, R39, 0x1, P6 ;  /* 0x0000002700037211 */ /* 0x000fe200030f0eff */
[----:B------:R-:W-:Y:S01]  /*2940*/  IMAD R0, R49, 0x8, R10 ;  /* 0x0000000831007824 */ /* 0x000fe200078e020a */
[C---:B--2---:R-:W-:Y:S02]  /*2950*/  LEA R4, P6, R10.reuse, R37, 0x1 ;  /* 0x000000250a047211 */ /* 0x044fe400078c08ff */
[----:B------:R-:W-:Y:S01]  /*2960*/  PRMT R23, R23, 0x7632, R23 ;  /* 0x0000763217177816 */ /* 0x000fe20000000017 */
[C---:B------:R-:W-:Y:S01]  /*2970*/  IMAD R11, R49.reuse, 0x8, R0 ;  /* 0x00000008310b7824 */ /* 0x040fe200078e0200 */
[----:B------:R-:W-:Y:S01]  /*2980*/  LEA.HI.X.SX32 R5, R10, R39, 0x1, P6 ;  /* 0x000000270a057211 */ /* 0x000fe200030f0eff */
[----:B------:R2:W-:Y:S01]  /*2990*/  @P1 STG.E.U16 desc[UR8][R2.64], R21 ;  /* 0x0000001502001986 */ /* 0x0005e2000c101508 */
[-C--:B0-----:R-:W-:Y:S01]  /*29a0*/  LEA R6, P1, R0, R37.reuse, 0x1 ;  /* 0x0000002500067211 */ /* 0x081fe200078208ff */
[----:B------:R-:W-:Y:S01]  /*29b0*/  IMAD R12, R49, 0x8, R11 ;  /* 0x00000008310c7824 */ /* 0x000fe200078e020b */
[----:B------:R-:W-:Y:S01]  /*29c0*/  ISETP.LT.AND P5, PT, R16, UR11, !P0 ;  /* 0x0000000b10007c0c */ /* 0x000fe2000c7a1270 */
[----:B------:R0:W-:Y:S01]  /*29d0*/  @P2 STG.E.U16 desc[UR8][R4.64], R23 ;  /* 0x0000001704002986 */ /* 0x0001e2000c101508 */
[----:B-1----:R-:W-:Y:S01]  /*29e0*/  LEA R8, P2, R11, R37, 0x1 ;  /* 0x000000250b087211 */ /* 0x002fe200078408ff */
[----:B------:R-:W-:Y:S01]  /*29f0*/  IMAD R13, R49, 0x8, R12 ;  /* 0x00000008310d7824 */ /* 0x000fe200078e020c */
[----:B------:R-:W-:-:S02]  /*2a00*/  LEA.HI.X.SX32 R7, R0, R39, 0x1, P1 ;  /* 0x0000002700077211 */ /* 0x000fc400008f0eff */
[----:B------:R-:W-:Y:S01]  /*2a10*/  ISETP.LT.AND P4, PT, R17, UR11, !P0 ;  /* 0x0000000b11007c0c */ /* 0x000fe2000c781270 */
[----:B------:R-:W-:Y:S01]  /*2a20*/  IMAD R0, R49, 0x8, R13 ;  /* 0x0000000831007824 */ /* 0x000fe200078e020d */
[----:B------:R-:W-:Y:S02]  /*2a30*/  ISETP.LT.AND P3, PT, R18, UR11, !P0 ;  /* 0x0000000b12007c0c */ /* 0x000fe4000c761270 */
[----:B--2---:R-:W-:Y:S02]  /*2a40*/  LEA R2, P1, R13, R37, 0x1 ;  /* 0x000000250d027211 */ /* 0x004fe400078208ff */
[----:B------:R-:W-:Y:S01]  /*2a50*/  LEA.HI.X.SX32 R9, R11, R39, 0x1, P2 ;  /* 0x000000270b097211 */ /* 0x000fe200010f0eff */
[----:B0-----:R-:W-:Y:S01]  /*2a60*/  IMAD R5, R49, 0x8, R0 ;  /* 0x0000000831057824 */ /* 0x001fe200078e0200 */
[----:B------:R-:W-:Y:S02]  /*2a70*/  LEA R10, P6, R12, R37, 0x1 ;  /* 0x000000250c0a7211 */ /* 0x000fe400078c08ff */
[----:B------:R-:W-:-:S02]  /*2a80*/  ISETP.LT.AND P2, PT, R19, UR11, !P0 ;  /* 0x0000000b13007c0c */ /* 0x000fc4000c741270 */
[-C--:B------:R-:W-:Y:S02]  /*2a90*/  LEA.HI.X.SX32 R3, R13, R39.reuse, 0x1, P1 ;  /* 0x000000270d037211 */ /* 0x080fe400008f0eff */
[----:B------:R-:W-:Y:S02]  /*2aa0*/  ISETP.LT.AND P1, PT, R60, UR11, !P0 ;  /* 0x0000000b3c007c0c */ /* 0x000fe4000c721270 */
[----:B------:R-:W-:Y:S02]  /*2ab0*/  ISETP.LT.AND P0, PT, R61, UR11, !P0 ;  /* 0x0000000b3d007c0c */ /* 0x000fe4000c701270 */
[----:B------:R-:W-:Y:S02]  /*2ac0*/  LEA.HI.X.SX32 R11, R12, R39, 0x1, P6 ;  /* 0x000000270c0b7211 */ /* 0x000fe400030f0eff */
[----:B------:R-:W-:Y:S02]  /*2ad0*/  LEA R12, P6, R0, R37, 0x1 ;  /* 0x00000025000c7211 */ /* 0x000fe400078c08ff */
[----:B------:R-:W-:-:S02]  /*2ae0*/  PRMT R25, R25, 0x7632, R25 ;  /* 0x0000763219197816 */ /* 0x000fc40000000019 */
[----:B------:R-:W-:Y:S02]  /*2af0*/  PRMT R27, R27, 0x7632, R27 ;  /* 0x000076321b1b7816 */ /* 0x000fe4000000001b */
[----:B------:R-:W-:Y:S01]  /*2b00*/  PRMT R29, R29, 0x7632, R29 ;  /* 0x000076321d1d7816 */ /* 0x000fe2000000001d */
[----:B------:R0:W-:Y:S01]  /*2b10*/  @P5 STG.E.U16 desc[UR8][R6.64], R25 ;  /* 0x0000001906005986 */ /* 0x0001e2000c101508 */
[----:B------:R-:W-:Y:S02]  /*2b20*/  PRMT R31, R31, 0x7632, R31 ;  /* 0x000076321f1f7816 */ /* 0x000fe4000000001f */
[----:B------:R-:W-:Y:S01]  /*2b30*/  LEA.HI.X.SX32 R13, R0, R39, 0x1, P6 ;  /* 0x00000027000d7211 */ /* 0x000fe200030f0eff */
[----:B------:R0:W-:Y:S01]  /*2b40*/  @P4 STG.E.U16 desc[UR8][R8.64], R27 ;  /* 0x0000001b08004986 */ /* 0x0001e2000c101508 */
[----:B------:R-:W-:Y:S02]  /*2b50*/  PRMT R33, R33, 0x7632, R33 ;  /* 0x0000763221217816 */ /* 0x000fe40000000021 */
[C---:B------:R-:W-:Y:S01]  /*2b60*/  LEA R4, P6, R5.reuse, R37, 0x1 ;  /* 0x0000002505047211 */ /* 0x040fe200078c08ff */
[----:B------:R0:W-:Y:S03]  /*2b70*/  @P3 STG.E.U16 desc[UR8][R10.64], R29 ;  /* 0x0000001d0a003986 */ /* 0x0001e6000c101508 */
[----:B------:R-:W-:Y:S01]  /*2b80*/  LEA.HI.X.SX32 R5, R5, R39, 0x1, P6 ;  /* 0x0000002705057211 */ /* 0x000fe200030f0eff */
[----:B------:R0:W-:Y:S04]  /*2b90*/  @P2 STG.E.U16 desc[UR8][R2.64], R31 ;  /* 0x0000001f02002986 */ /* 0x0001e8000c101508 */
[----:B------:R0:W-:Y:S01]  /*2ba0*/  @P1 STG.E.U16 desc[UR8][R12.64], R33 ;  /* 0x000000210c001986 */ /* 0x0001e2000c101508 */
[----:B------:R-:W-:Y:S05]  /*2bb0*/  @!P0 EXIT ;  /* 0x000000000000894d */ /* 0x000fea0003800000 */
[----:B0-----:R-:W-:-:S05]  /*2bc0*/  PRMT R2, R35, 0x7632, R2 ;  /* 0x0000763223027816 */ /* 0x001fca0000000002 */
[----:B------:R-:W-:Y:S01]  /*2bd0*/  STG.E.U16 desc[UR8][R4.64], R2 ;  /* 0x0000000204007986 */ /* 0x000fe2000c101508 */
[----:B------:R-:W-:Y:S05]  /*2be0*/  EXIT ;  /* 0x000000000000794d */ /* 0x000fea0003800000 */
.L_x_3:
[----:B------:R-:W-:-:S00]  /*2bf0*/  BRA `(.L_x_3) ;  /* 0xfffffffc00fc7947 */ /* 0x000fc0000383ffff */
[----:B------:R-:W-:-:S00]  /*2c00*/  NOP ;  /* 0x0000000000007918 */ /* 0x000fc00000000000 */
[----:B------:R-:W-:-:S00]  /*2c10*/  NOP ;  /* 0x0000000000007918 */ /* 0x000fc00000000000 */
[----:B------:R-:W-:-:S00]  /*2c20*/  NOP ;  /* 0x0000000000007918 */ /* 0x000fc00000000000 */
[----:B------:R-:W-:-:S00]  /*2c30*/  NOP ;  /* 0x0000000000007918 */ /* 0x000fc00000000000 */
[----:B------:R-:W-:-:S00]  /*2c40*/  NOP ;  /* 0x0000000000007918 */ /* 0x000fc00000000000 */
[----:B------:R-:W-:-:S00]  /*2c50*/  NOP ;  /* 0x0000000000007918 */ /* 0x000fc00000000000 */
[----:B------:R-:W-:-:S00]  /*2c60*/  NOP ;  /* 0x0000000000007918 */ /* 0x000fc00000000000 */
[----:B------:R-:W-:-:S00]  /*2c70*/  NOP ;  /* 0x0000000000007918 */ /* 0x000fc00000000000 */
.L_x_4:


//--------------------- .nv.shared.matmul_kernel  --------------------------
	.section	.nv.shared.matmul_kernel,"aw",@nobits
	.sectionflags	@""
	.align	16
	.zero		1024


//--------------------- .nv.shared.reserved.0     --------------------------
	.section	.nv.shared.reserved.0,"aw",@nobits
	.weak		__nv_reservedSMEM_offset_0_alias
	.size		__nv_reservedSMEM_offset_0_alias, 0, 0
	.other		__nv_reservedSMEM_offset_0_alias,@"STO_CUDA_RESERVED_SHARED STV_DEFAULT"
__nv_reservedSMEM_offset_0_alias:
	.zero		0


//--------------------- .nv.constant0.matmul_kernel --------------------------
	.section	.nv.constant0.matmul_kernel,"a",@progbits
	.sectionflags	@""
	.align	4
.nv.constant0.matmul_kernel:
	.zero		608


//--------------------- SYMBOLS --------------------------

	.type		.nv.reservedSmem.offset0,@object
	.size		.nv.reservedSmem.offset0,0x4
